	.target	sm_90a

	.elftype	@"ET_EXEC"


//--------------------- .note.nv.tkinfo           --------------------------
	.section	.note.nv.tkinfo,"",@"SHT_NOTE"
	.sectionflags	@"SHF_NOTE_NV_TKINFO"
	.tkinfo
        /*0018*/ 	.word	0x00000002
        /*0030*/ 	.string	""
        /*0030*/ 	.string	"ptxas"
        /*0030*/ 	.string	"Cuda compilation tools, release 13.0, V13.0.88"
        /*0030*/ 	.string	"Build cuda_13.0.r13.0/compiler.36424714_0"
        /*0030*/ 	.string	"-arch sm_90a -m 64 "



//--------------------- .note.nv.cuinfo           --------------------------
	.section	.note.nv.cuinfo,"",@"SHT_NOTE"
	.sectionflags	@"SHF_NOTE_NV_CUINFO"
        /*0018*/ 	.short	0x0002
        /*001a*/ 	.short	0x005a
        /*001c*/ 	.short	0x0082
	.zero		2


//--------------------- .nv.info                  --------------------------
	.section	.nv.info,"",@"SHT_CUDA_INFO"
	.align	4


	//----- nvinfo : EIATTR_REGCOUNT
	.align		4
        /*0000*/ 	.byte	0x04, 0x2f
        /*0002*/ 	.short	(.L_15 - .L_14)
	.align		4
.L_14:
        /*0004*/ 	.word	index@(_ZN7cutlass13device_kernelINS_4gemm6kernel13GemmUniversalIN4cute5tupleIJiiiiEEENS1_10collective13CollectiveMmaINS1_34MainloopSm90TmaGmmaWarpSpecializedILi3ENS5_IJNS4_1CILi1EEESB_SB_EEENS1_35KernelTmaWarpSpecializedCooperativeEEENS5_IJNSA_ILi128EEENSA_ILi64EEESG_EEENS_10bfloat16_tENS5_IJlSB_lEEESI_SJ_NS4_8TiledMMAINS4_8MMA_AtomIJNS4_4SM904GMMA27MMA_64x64x16_F32BF16BF16_SSILNSN_5MajorE0ELSP_0ELNSN_7ScaleInE1ELSQ_1EEEEEENS4_6LayoutINS5_IJNSA_ILi2EEESB_SB_EEENS5_IJSB_NSA_ILi0EEESW_EEEEENS5_IJNS4_10UnderscoreESZ_SZ_EEEEENS4_13SM90_TMA_LOADENS4_14ComposedLayoutINS4_7SwizzleILi3ELi4ELi3EEENS4_18smem_ptr_flag_bitsILi16EEENST_INS5_IJNSA_ILi8EEESG_EEENS5_IJSG_SB_EEEEEEEvNS4_8identityES12_S1C_vS1D_EENS_8epilogue10collective6detail29Sm90TmaWarpSpecializedAdapterINS1G_15DefaultEpilogueISI_SJ_SJ_NS1F_6thread17LinearCombinationISI_Li1EffLNS1K_9ScaleType4KindE0ELNS_15FloatRoundStyleE2ESI_EENS1_15EpilogueDefaultEEEEEvvEEEEvNT_6ParamsE)
        /*0008*/ 	.word	0x000000a8


	//----- nvinfo : EIATTR_FRAME_SIZE
	.align		4
.L_15:
        /*000c*/ 	.byte	0x04, 0x11
        /*000e*/ 	.short	(.L_17 - .L_16)
	.align		4
.L_16:
        /*0010*/ 	.word	index@(_ZN7cutlass13device_kernelINS_4gemm6kernel13GemmUniversalIN4cute5tupleIJiiiiEEENS1_10collective13CollectiveMmaINS1_34MainloopSm90TmaGmmaWarpSpecializedILi3ENS5_IJNS4_1CILi1EEESB_SB_EEENS1_35KernelTmaWarpSpecializedCooperativeEEENS5_IJNSA_ILi128EEENSA_ILi64EEESG_EEENS_10bfloat16_tENS5_IJlSB_lEEESI_SJ_NS4_8TiledMMAINS4_8MMA_AtomIJNS4_4SM904GMMA27MMA_64x64x16_F32BF16BF16_SSILNSN_5MajorE0ELSP_0ELNSN_7ScaleInE1ELSQ_1EEEEEENS4_6LayoutINS5_IJNSA_ILi2EEESB_SB_EEENS5_IJSB_NSA_ILi0EEESW_EEEEENS5_IJNS4_10UnderscoreESZ_SZ_EEEEENS4_13SM90_TMA_LOADENS4_14ComposedLayoutINS4_7SwizzleILi3ELi4ELi3EEENS4_18smem_ptr_flag_bitsILi16EEENST_INS5_IJNSA_ILi8EEESG_EEENS5_IJSG_SB_EEEEEEEvNS4_8identityES12_S1C_vS1D_EENS_8epilogue10collective6detail29Sm90TmaWarpSpecializedAdapterINS1G_15DefaultEpilogueISI_SJ_SJ_NS1F_6thread17LinearCombinationISI_Li1EffLNS1K_9ScaleType4KindE0ELNS_15FloatRoundStyleE2ESI_EENS1_15EpilogueDefaultEEEEEvvEEEEvNT_6ParamsE)
        /*0014*/ 	.word	0x00000000


	//----- nvinfo : EIATTR_MIN_STACK_SIZE
	.align		4
.L_17:
        /*0018*/ 	.byte	0x04, 0x12
        /*001a*/ 	.short	(.L_19 - .L_18)
	.align		4
.L_18:
        /*001c*/ 	.word	index@(_ZN7cutlass13device_kernelINS_4gemm6kernel13GemmUniversalIN4cute5tupleIJiiiiEEENS1_10collective13CollectiveMmaINS1_34MainloopSm90TmaGmmaWarpSpecializedILi3ENS5_IJNS4_1CILi1EEESB_SB_EEENS1_35KernelTmaWarpSpecializedCooperativeEEENS5_IJNSA_ILi128EEENSA_ILi64EEESG_EEENS_10bfloat16_tENS5_IJlSB_lEEESI_SJ_NS4_8TiledMMAINS4_8MMA_AtomIJNS4_4SM904GMMA27MMA_64x64x16_F32BF16BF16_SSILNSN_5MajorE0ELSP_0ELNSN_7ScaleInE1ELSQ_1EEEEEENS4_6LayoutINS5_IJNSA_ILi2EEESB_SB_EEENS5_IJSB_NSA_ILi0EEESW_EEEEENS5_IJNS4_10UnderscoreESZ_SZ_EEEEENS4_13SM90_TMA_LOADENS4_14ComposedLayoutINS4_7SwizzleILi3ELi4ELi3EEENS4_18smem_ptr_flag_bitsILi16EEENST_INS5_IJNSA_ILi8EEESG_EEENS5_IJSG_SB_EEEEEEEvNS4_8identityES12_S1C_vS1D_EENS_8epilogue10collective6detail29Sm90TmaWarpSpecializedAdapterINS1G_15DefaultEpilogueISI_SJ_SJ_NS1F_6thread17LinearCombinationISI_Li1EffLNS1K_9ScaleType4KindE0ELNS_15FloatRoundStyleE2ESI_EENS1_15EpilogueDefaultEEEEEvvEEEEvNT_6ParamsE)
        /*0020*/ 	.word	0x00000000
.L_19:


//--------------------- .nv.compat                --------------------------
	.section	.nv.compat,"",@"SHT_CUDA_COMPAT_INFO"
	.align	4
        /*0000*/ 	.byte	0x02, 0x09, 0x01, 0x00, 0x02, 0x02, 0x04, 0x00, 0x02, 0x05, 0x05, 0x00, 0x03, 0x07, 0x01, 0x01
        /*0010*/ 	.byte	0x02, 0x03, 0x01, 0x00, 0x02, 0x06, 0x01, 0x00, 0x04, 0x0b, 0x08, 0x00, 0x00, 0x00, 0x00, 0x00
        /*0020*/ 	.byte	0x00, 0x00, 0x00, 0x00


//--------------------- .nv.info._ZN7cutlass13device_kernelINS_4gemm6kernel13GemmUniversalIN4cute5tupleIJiiiiEEENS1_10collective13CollectiveMmaINS1_34MainloopSm90TmaGmmaWarpSpecializedILi3ENS5_IJNS4_1CILi1EEESB_SB_EEENS1_35KernelTmaWarpSpecializedCooperativeEEENS5_IJNSA_ILi128EEENSA_ILi64EEESG_EEENS_10bfloat16_tENS5_IJlSB_lEEESI_SJ_NS4_8TiledMMAINS4_8MMA_AtomIJNS4_4SM904GMMA27MMA_64x64x16_F32BF16BF16_SSILNSN_5MajorE0ELSP_0ELNSN_7ScaleInE1ELSQ_1EEEEEENS4_6LayoutINS5_IJNSA_ILi2EEESB_SB_EEENS5_IJSB_NSA_ILi0EEESW_EEEEENS5_IJNS4_10UnderscoreESZ_SZ_EEEEENS4_13SM90_TMA_LOADENS4_14ComposedLayoutINS4_7SwizzleILi3ELi4ELi3EEENS4_18smem_ptr_flag_bitsILi16EEENST_INS5_IJNSA_ILi8EEESG_EEENS5_IJSG_SB_EEEEEEEvNS4_8identityES12_S1C_vS1D_EENS_8epilogue10collective6detail29Sm90TmaWarpSpecializedAdapterINS1G_15DefaultEpilogueISI_SJ_SJ_NS1F_6thread17LinearCombinationISI_Li1EffLNS1K_9ScaleType4KindE0ELNS_15FloatRoundStyleE2ESI_EENS1_15EpilogueDefaultEEEEEvvEEEEvNT_6ParamsE --------------------------
	.section	.nv.info._ZN7cutlass13device_kernelINS_4gemm6kernel13GemmUniversalIN4cute5tupleIJiiiiEEENS1_10collective13CollectiveMmaINS1_34MainloopSm90TmaGmmaWarpSpecializedILi3ENS5_IJNS4_1CILi1EEESB_SB_EEENS1_35KernelTmaWarpSpecializedCooperativeEEENS5_IJNSA_ILi128EEENSA_ILi64EEESG_EEENS_10bfloat16_tENS5_IJlSB_lEEESI_SJ_NS4_8TiledMMAINS4_8MMA_AtomIJNS4_4SM904GMMA27MMA_64x64x16_F32BF16BF16_SSILNSN_5MajorE0ELSP_0ELNSN_7ScaleInE1ELSQ_1EEEEEENS4_6LayoutINS5_IJNSA_ILi2EEESB_SB_EEENS5_IJSB_NSA_ILi0EEESW_EEEEENS5_IJNS4_10UnderscoreESZ_SZ_EEEEENS4_13SM90_TMA_LOADENS4_14ComposedLayoutINS4_7SwizzleILi3ELi4ELi3EEENS4_18smem_ptr_flag_bitsILi16EEENST_INS5_IJNSA_ILi8EEESG_EEENS5_IJSG_SB_EEEEEEEvNS4_8identityES12_S1C_vS1D_EENS_8epilogue10collective6detail29Sm90TmaWarpSpecializedAdapterINS1G_15DefaultEpilogueISI_SJ_SJ_NS1F_6thread17LinearCombinationISI_Li1EffLNS1K_9ScaleType4KindE0ELNS_15FloatRoundStyleE2ESI_EENS1_15EpilogueDefaultEEEEEvvEEEEvNT_6ParamsE,"",@"SHT_CUDA_INFO"
	.sectionflags	@""
	.align	4


	//----- nvinfo : EIATTR_CUDA_API_VERSION
	.align		4
        /*0000*/ 	.byte	0x04, 0x37
        /*0002*/ 	.short	(.L_21 - .L_20)
.L_20:
        /*0004*/ 	.word	0x00000082


	//----- nvinfo : EIATTR_KPARAM_INFO
	.align		4
.L_21:
        /*0008*/ 	.byte	0x04, 0x17
        /*000a*/ 	.short	(.L_23 - .L_22)
.L_22:
        /*000c*/ 	.word	0x00000000
        /*0010*/ 	.short	0x0000
        /*0012*/ 	.short	0x0070
        /*0014*/ 	.byte	0x00, 0xf0, 0x01, 0x10


	//----- nvinfo : EIATTR_SPARSE_MMA_MASK
	.align		4
.L_23:
        /*0018*/ 	.byte	0x03, 0x50
        /*001a*/ 	.short	0x0000


	//----- nvinfo : EIATTR_MAXREG_COUNT
	.align		4
        /*001c*/ 	.byte	0x03, 0x1b
        /*001e*/ 	.short	0x00a8


	//----- nvinfo : EIATTR_NUM_BARRIERS
	.align		4
        /*0020*/ 	.byte	0x02, 0x4c
        /*0022*/ 	.byte	0x01
	.zero		1


	//----- nvinfo : EIATTR_EXTERNS
	.align		4
        /*0024*/ 	.byte	0x04, 0x0f
        /*0026*/ 	.short	(.L_25 - .L_24)


	//   ....[0]....
	.align		4
.L_24:
        /*0028*/ 	.word	index@(__assertfail)


	//----- nvinfo : EIATTR_MERCURY_ISA_VERSION
	.align		4
.L_25:
        /*002c*/ 	.byte	0x03, 0x5f
        /*002e*/ 	.short	0x0101


	//----- nvinfo : EIATTR_INT_WARP_WIDE_INSTR_OFFSETS
	.align		4
        /*0030*/ 	.byte	0x04, 0x31
        /*0032*/ 	.short	(.L_27 - .L_26)


	//   ....[0]....
.L_26:
        /*0034*/ 	.word	0x00000390


	//   ....[1]....
        /*0038*/ 	.word	0x000003c0


	//   ....[2]....
        /*003c*/ 	.word	0x000004a0


	//----- nvinfo : EIATTR_COOP_GROUP_MASK_REGIDS
	.align		4
.L_27:
        /*0040*/ 	.byte	0x04, 0x29
        /*0042*/ 	.short	(.L_29 - .L_28)


	//   ....[0]....
.L_28:
        /*0044*/ 	.word	0xffffffff


	//   ....[1]....
        /*0048*/ 	.word	0xffffffff


	//   ....[2]....
        /*004c*/ 	.word	0xffffffff


	//   ....[3]....
        /*0050*/ 	.word	0xffffffff


	//   ....[4]....
        /*0054*/ 	.word	0xffffffff


	//----- nvinfo : EIATTR_COOP_GROUP_INSTR_OFFSETS
	.align		4
.L_29:
        /*0058*/ 	.byte	0x04, 0x28
        /*005a*/ 	.short	(.L_31 - .L_30)


	//   ....[0]....
.L_30:
        /*005c*/ 	.word	0x00000060


	//   ....[1]....
        /*0060*/ 	.word	0x00000070


	//   ....[2]....
        /*0064*/ 	.word	0x00000130


	//   ....[3]....
        /*0068*/ 	.word	0x000002a0


	//   ....[4]....
        /*006c*/ 	.word	0x00000f50


	//----- nvinfo : EIATTR_REG_RECONFIG
	.align		4
.L_31:
        /*0070*/ 	.byte	0x01, 0x54
	.zero		2


	//----- nvinfo : EIATTR_SYSCALL_OFFSETS
	.align		4
        /*0074*/ 	.byte	0x04, 0x46
        /*0076*/ 	.short	(.L_33 - .L_32)


	//   ....[0]....
.L_32:
        /*0078*/ 	.word	0x00001110


	//----- nvinfo : EIATTR_MBARRIER_INSTR_OFFSETS
	.align		4
.L_33:
        /*007c*/ 	.byte	0x04, 0x39
        /*007e*/ 	.short	(.L_35 - .L_34)


	//   ....[0]....
.L_34:
        /*0080*/ 	.word	0x00000230
        /*0084*/ 	.word	0x000000ff
        /*0088*/ 	.word	0x00000000
        /*008c*/ 	.short	0x0100
        /*008e*/ 	.byte	0x08
	.zero		1


	//   ....[1]....
        /*0090*/ 	.word	0x00000240
        /*0094*/ 	.word	0x000000ff
        /*0098*/ 	.word	0x00000018
        /*009c*/ 	.short	0x0100
        /*009e*/ 	.byte	0x08
	.zero		1


	//   ....[2]....
        /*00a0*/ 	.word	0x00000250
        /*00a4*/ 	.word	0x000000ff
        /*00a8*/ 	.word	0x00000008
        /*00ac*/ 	.short	0x0100
        /*00ae*/ 	.byte	0x08
	.zero		1


	//   ....[3]....
        /*00b0*/ 	.word	0x00000260
        /*00b4*/ 	.word	0x000000ff
        /*00b8*/ 	.word	0x00000020
        /*00bc*/ 	.short	0x0100
        /*00be*/ 	.byte	0x08
	.zero		1


	//   ....[4]....
        /*00c0*/ 	.word	0x00000270
        /*00c4*/ 	.word	0x000000ff
        /*00c8*/ 	.word	0x00000010
        /*00cc*/ 	.short	0x0100
        /*00ce*/ 	.byte	0x08
	.zero		1


	//   ....[5]....
        /*00d0*/ 	.word	0x00000280
        /*00d4*/ 	.word	0x000000ff
        /*00d8*/ 	.word	0x00000028
        /*00dc*/ 	.short	0x0100
        /*00de*/ 	.byte	0x08
	.zero		1


	//   ....[6]....
        /*00e0*/ 	.word	0x00000510
        /*00e4*/ 	.word	0x000000ff
        /*00e8*/ 	.word	0x00000040
        /*00ec*/ 	.short	0x0100
        /*00ee*/ 	.byte	0x06
	.zero		1


	//   ....[7]....
        /*00f0*/ 	.word	0x00000570
        /*00f4*/ 	.word	0x000000ff
        /*00f8*/ 	.word	0x00000048
        /*00fc*/ 	.short	0x0100
        /*00fe*/ 	.byte	0x06
	.zero		1


	//   ....[8]....
        /*0100*/ 	.word	0x00001190
        /*0104*/ 	.word	0x00000003
        /*0108*/ 	.word	0x00000000
        /*010c*/ 	.short	0x010a
        /*010e*/ 	.byte	0x3f
	.zero		1


	//   ....[9]....
        /*0110*/ 	.word	0x000011d0
        /*0114*/ 	.word	0x00000003
        /*0118*/ 	.word	0x00000000
        /*011c*/ 	.short	0x010a
        /*011e*/ 	.byte	0x3f
	.zero		1


	//   ....[10]....
        /*0120*/ 	.word	0x00001570
        /*0124*/ 	.word	0x000000ff
        /*0128*/ 	.word	0x00000000
        /*012c*/ 	.short	0x010a
        /*012e*/ 	.byte	0x08
	.zero		1


	//   ....[11]....
        /*0130*/ 	.word	0x000015b0
        /*0134*/ 	.word	0x000000ff
        /*0138*/ 	.word	0x00000000
        /*013c*/ 	.short	0x010a
        /*013e*/ 	.byte	0x08
	.zero		1


	//   ....[12]....
        /*0140*/ 	.word	0x00001810
        /*0144*/ 	.word	0x000000ff
        /*0148*/ 	.word	0x00000000
        /*014c*/ 	.short	0x0101
        /*014e*/ 	.byte	0x08
	.zero		1


	//   ....[13]....
        /*0150*/ 	.word	0x00001a10
        /*0154*/ 	.word	0x000000ff
        /*0158*/ 	.word	0x00000000
        /*015c*/ 	.short	0x0101
        /*015e*/ 	.byte	0x06
	.zero		1


	//   ....[14]....
        /*0160*/ 	.word	0x00004fa0
        /*0164*/ 	.word	0x0000000e
        /*0168*/ 	.word	0x00000018
        /*016c*/ 	.short	0x010a
        /*016e*/ 	.byte	0x3f
	.zero		1


	//   ....[15]....
        /*0170*/ 	.word	0x00005320
        /*0174*/ 	.word	0x00000006
        /*0178*/ 	.word	0x00000048
        /*017c*/ 	.short	0x0101
        /*017e*/ 	.byte	0x3f
	.zero		1


	//   ....[16]....
        /*0180*/ 	.word	0x00005a50
        /*0184*/ 	.word	0x00000007
        /*0188*/ 	.word	0x00000000
        /*018c*/ 	.short	0x010a
        /*018e*/ 	.byte	0x3f
	.zero		1


	//   ....[17]....
        /*0190*/ 	.word	0x00005ad0
        /*0194*/ 	.word	0x00000009
        /*0198*/ 	.word	0x00000000
        /*019c*/ 	.short	0x010a
        /*019e*/ 	.byte	0x3f
	.zero		1


	//   ....[18]....
        /*01a0*/ 	.word	0x00005b60
        /*01a4*/ 	.word	0x00000003
        /*01a8*/ 	.word	0x00000000
        /*01ac*/ 	.short	0x010a
        /*01ae*/ 	.byte	0x3f
	.zero		1


	//   ....[19]....
        /*01b0*/ 	.word	0x00005bc0
        /*01b4*/ 	.word	0x00000003
        /*01b8*/ 	.word	0x00000000
        /*01bc*/ 	.short	0x010a
        /*01be*/ 	.byte	0x3f
	.zero		1


	//   ....[20]....
        /*01c0*/ 	.word	0x00005c20
        /*01c4*/ 	.word	0x00000004
        /*01c8*/ 	.word	0x00000000
        /*01cc*/ 	.short	0x010a
        /*01ce*/ 	.byte	0x3f
	.zero		1


	//   ....[21]....
        /*01d0*/ 	.word	0x00005cf0
        /*01d4*/ 	.word	0x0000000e
        /*01d8*/ 	.word	0x00000018
        /*01dc*/ 	.short	0x010a
        /*01de*/ 	.byte	0x3f
	.zero		1


	//   ....[22]....
        /*01e0*/ 	.word	0x00005dc0
        /*01e4*/ 	.word	0x00000007
        /*01e8*/ 	.word	0x00000000
        /*01ec*/ 	.short	0x010a
        /*01ee*/ 	.byte	0x3f
	.zero		1


	//   ....[23]....
        /*01f0*/ 	.word	0x00005e10
        /*01f4*/ 	.word	0x00000009
        /*01f8*/ 	.word	0x00000000
        /*01fc*/ 	.short	0x010a
        /*01fe*/ 	.byte	0x3f
	.zero		1


	//----- nvinfo : EIATTR_NUM_MBARRIERS
	.align		4
.L_35:
        /*0200*/ 	.byte	0x03, 0x38
        /*0202*/ 	.short	0x0008


	//----- nvinfo : EIATTR_EXIT_INSTR_OFFSETS
	.align		4
        /*0204*/ 	.byte	0x04, 0x1c
        /*0206*/ 	.short	(.L_37 - .L_36)


	//   ....[0]....
.L_36:
        /*0208*/ 	.word	0x000005c0


	//   ....[1]....
        /*020c*/ 	.word	0x00000e80


	//   ....[2]....
        /*0210*/ 	.word	0x00004610


	//   ....[3]....
        /*0214*/ 	.word	0x00004c40


	//   ....[4]....
        /*0218*/ 	.word	0x00005bb0


	//----- nvinfo : EIATTR_MAX_THREADS
	.align		4
.L_37:
        /*021c*/ 	.byte	0x04, 0x05
        /*021e*/ 	.short	(.L_39 - .L_38)
.L_38:
        /*0220*/ 	.word	0x00000180
        /*0224*/ 	.word	0x00000001
        /*0228*/ 	.word	0x00000001


	//----- nvinfo : EIATTR_CRS_STACK_SIZE
	.align		4
.L_39:
        /*022c*/ 	.byte	0x04, 0x1e
        /*022e*/ 	.short	(.L_41 - .L_40)
.L_40:
        /*0230*/ 	.word	0x00000000


	//----- nvinfo : EIATTR_CBANK_PARAM_SIZE
	.align		4
.L_41:
        /*0234*/ 	.byte	0x03, 0x19
        /*0236*/ 	.short	0x0470


	//----- nvinfo : EIATTR_PARAM_CBANK
	.align		4
        /*0238*/ 	.byte	0x04, 0x0a
        /*023a*/ 	.short	(.L_43 - .L_42)
	.align		4
.L_42:
        /*023c*/ 	.word	index@(.nv.constant0._ZN7cutlass13device_kernelINS_4gemm6kernel13GemmUniversalIN4cute5tupleIJiiiiEEENS1_10collective13CollectiveMmaINS1_34MainloopSm90TmaGmmaWarpSpecializedILi3ENS5_IJNS4_1CILi1EEESB_SB_EEENS1_35KernelTmaWarpSpecializedCooperativeEEENS5_IJNSA_ILi128EEENSA_ILi64EEESG_EEENS_10bfloat16_tENS5_IJlSB_lEEESI_SJ_NS4_8TiledMMAINS4_8MMA_AtomIJNS4_4SM904GMMA27MMA_64x64x16_F32BF16BF16_SSILNSN_5MajorE0ELSP_0ELNSN_7ScaleInE1ELSQ_1EEEEEENS4_6LayoutINS5_IJNSA_ILi2EEESB_SB_EEENS5_IJSB_NSA_ILi0EEESW_EEEEENS5_IJNS4_10UnderscoreESZ_SZ_EEEEENS4_13SM90_TMA_LOADENS4_14ComposedLayoutINS4_7SwizzleILi3ELi4ELi3EEENS4_18smem_ptr_flag_bitsILi16EEENST_INS5_IJNSA_ILi8EEESG_EEENS5_IJSG_SB_EEEEEEEvNS4_8identityES12_S1C_vS1D_EENS_8epilogue10collective6detail29Sm90TmaWarpSpecializedAdapterINS1G_15DefaultEpilogueISI_SJ_SJ_NS1F_6thread17LinearCombinationISI_Li1EffLNS1K_9ScaleType4KindE0ELNS_15FloatRoundStyleE2ESI_EENS1_15EpilogueDefaultEEEEEvvEEEEvNT_6ParamsE)
        /*0240*/ 	.short	0x0210
        /*0242*/ 	.short	0x0470


	//----- nvinfo : EIATTR_SW_WAR
	.align		4
.L_43:
        /*0244*/ 	.byte	0x04, 0x36
        /*0246*/ 	.short	(.L_45 - .L_44)
.L_44:
        /*0248*/ 	.word	0x00000008
.L_45:


//--------------------- .nv.callgraph             --------------------------
	.section	.nv.callgraph,"",@"SHT_CUDA_CALLGRAPH"
	.align	4
	.sectionentsize	8
	.align		4
        /*0000*/ 	.word	0x00000000
	.align		4
        /*0004*/ 	.word	0xffffffff
	.align		4
        /*0008*/ 	.word	index@(_ZN7cutlass13device_kernelINS_4gemm6kernel13GemmUniversalIN4cute5tupleIJiiiiEEENS1_10collective13CollectiveMmaINS1_34MainloopSm90TmaGmmaWarpSpecializedILi3ENS5_IJNS4_1CILi1EEESB_SB_EEENS1_35KernelTmaWarpSpecializedCooperativeEEENS5_IJNSA_ILi128EEENSA_ILi64EEESG_EEENS_10bfloat16_tENS5_IJlSB_lEEESI_SJ_NS4_8TiledMMAINS4_8MMA_AtomIJNS4_4SM904GMMA27MMA_64x64x16_F32BF16BF16_SSILNSN_5MajorE0ELSP_0ELNSN_7ScaleInE1ELSQ_1EEEEEENS4_6LayoutINS5_IJNSA_ILi2EEESB_SB_EEENS5_IJSB_NSA_ILi0EEESW_EEEEENS5_IJNS4_10UnderscoreESZ_SZ_EEEEENS4_13SM90_TMA_LOADENS4_14ComposedLayoutINS4_7SwizzleILi3ELi4ELi3EEENS4_18smem_ptr_flag_bitsILi16EEENST_INS5_IJNSA_ILi8EEESG_EEENS5_IJSG_SB_EEEEEEEvNS4_8identityES12_S1C_vS1D_EENS_8epilogue10collective6detail29Sm90TmaWarpSpecializedAdapterINS1G_15DefaultEpilogueISI_SJ_SJ_NS1F_6thread17LinearCombinationISI_Li1EffLNS1K_9ScaleType4KindE0ELNS_15FloatRoundStyleE2ESI_EENS1_15EpilogueDefaultEEEEEvvEEEEvNT_6ParamsE)
	.align		4
        /*000c*/ 	.word	index@(__assertfail)
	.align		4
        /*0010*/ 	.word	0x00000000
	.align		4
        /*0014*/ 	.word	0xfffffffe
	.align		4
        /*0018*/ 	.word	0x00000000
	.align		4
        /*001c*/ 	.word	0xfffffffd
	.align		4
        /*0020*/ 	.word	0x00000000
	.align		4
        /*0024*/ 	.word	0xfffffffc


//--------------------- .nv.constant4             --------------------------
	.section	.nv.constant4,"a",@progbits
	.align	8
	.align		8
.nv.constant4:
        /*0000*/ 	.dword	__assertfail
	.align		8
        /*0008*/ 	.dword	__unnamed_1
	.align		8
        /*0010*/ 	.dword	_ZN40_INTERNAL_5b1de4fc_4_k_cu_d05147e3_184294cuda3std3__45__cpo5beginE
	.align		8
        /*0018*/ 	.dword	_ZN40_INTERNAL_5b1de4fc_4_k_cu_d05147e3_184294cuda3std3__45__cpo3endE
	.align		8
        /*0020*/ 	.dword	_ZN40_INTERNAL_5b1de4fc_4_k_cu_d05147e3_184294cuda3std3__45__cpo6cbeginE
	.align		8
        /*0028*/ 	.dword	_ZN40_INTERNAL_5b1de4fc_4_k_cu_d05147e3_184294cuda3std3__45__cpo4cendE
	.align		8
        /*0030*/ 	.dword	_ZN40_INTERNAL_5b1de4fc_4_k_cu_d05147e3_184294cuda3std3__442_GLOBAL__N__5b1de4fc_4_k_cu_d05147e3_184296ignoreE
	.align		8
        /*0038*/ 	.dword	_ZN40_INTERNAL_5b1de4fc_4_k_cu_d05147e3_184294cuda3std3__419piecewise_constructE
	.align		8
        /*0040*/ 	.dword	_ZN40_INTERNAL_5b1de4fc_4_k_cu_d05147e3_184294cuda3std3__48in_placeE
	.align		8
        /*0048*/ 	.dword	_ZN40_INTERNAL_5b1de4fc_4_k_cu_d05147e3_184294cuda3std6ranges3__45__cpo4swapE
	.align		8
        /*0050*/ 	.dword	_ZN40_INTERNAL_5b1de4fc_4_k_cu_d05147e3_184294cuda3std6ranges3__45__cpo9iter_moveE
	.align		8
        /*0058*/ 	.dword	_ZN40_INTERNAL_5b1de4fc_4_k_cu_d05147e3_184294cute7productE
	.align		8
        /*0060*/ 	.dword	_ZN40_INTERNAL_5b1de4fc_4_k_cu_d05147e3_184294cute1_E
	.align		8
        /*0068*/ 	.dword	$str$22
	.align		8
        /*0070*/ 	.dword	$str$23


//--------------------- .text._ZN7cutlass13device_kernelINS_4gemm6kernel13GemmUniversalIN4cute5tupleIJiiiiEEENS1_10collective13CollectiveMmaINS1_34MainloopSm90TmaGmmaWarpSpecializedILi3ENS5_IJNS4_1CILi1EEESB_SB_EEENS1_35KernelTmaWarpSpecializedCooperativeEEENS5_IJNSA_ILi128EEENSA_ILi64EEESG_EEENS_10bfloat16_tENS5_IJlSB_lEEESI_SJ_NS4_8TiledMMAINS4_8MMA_AtomIJNS4_4SM904GMMA27MMA_64x64x16_F32BF16BF16_SSILNSN_5MajorE0ELSP_0ELNSN_7ScaleInE1ELSQ_1EEEEEENS4_6LayoutINS5_IJNSA_ILi2EEESB_SB_EEENS5_IJSB_NSA_ILi0EEESW_EEEEENS5_IJNS4_10UnderscoreESZ_SZ_EEEEENS4_13SM90_TMA_LOADENS4_14ComposedLayoutINS4_7SwizzleILi3ELi4ELi3EEENS4_18smem_ptr_flag_bitsILi16EEENST_INS5_IJNSA_ILi8EEESG_EEENS5_IJSG_SB_EEEEEEEvNS4_8identityES12_S1C_vS1D_EENS_8epilogue10collective6detail29Sm90TmaWarpSpecializedAdapterINS1G_15DefaultEpilogueISI_SJ_SJ_NS1F_6thread17LinearCombinationISI_Li1EffLNS1K_9ScaleType4KindE0ELNS_15FloatRoundStyleE2ESI_EENS1_15EpilogueDefaultEEEEEvvEEEEvNT_6ParamsE --------------------------
	.section	.text._ZN7cutlass13device_kernelINS_4gemm6kernel13GemmUniversalIN4cute5tupleIJiiiiEEENS1_10collective13CollectiveMmaINS1_34MainloopSm90TmaGmmaWarpSpecializedILi3ENS5_IJNS4_1CILi1EEESB_SB_EEENS1_35KernelTmaWarpSpecializedCooperativeEEENS5_IJNSA_ILi128EEENSA_ILi64EEESG_EEENS_10bfloat16_tENS5_IJlSB_lEEESI_SJ_NS4_8TiledMMAINS4_8MMA_AtomIJNS4_4SM904GMMA27MMA_64x64x16_F32BF16BF16_SSILNSN_5MajorE0ELSP_0ELNSN_7ScaleInE1ELSQ_1EEEEEENS4_6LayoutINS5_IJNSA_ILi2EEESB_SB_EEENS5_IJSB_NSA_ILi0EEESW_EEEEENS5_IJNS4_10UnderscoreESZ_SZ_EEEEENS4_13SM90_TMA_LOADENS4_14ComposedLayoutINS4_7SwizzleILi3ELi4ELi3EEENS4_18smem_ptr_flag_bitsILi16EEENST_INS5_IJNSA_ILi8EEESG_EEENS5_IJSG_SB_EEEEEEEvNS4_8identityES12_S1C_vS1D_EENS_8epilogue10collective6detail29Sm90TmaWarpSpecializedAdapterINS1G_15DefaultEpilogueISI_SJ_SJ_NS1F_6thread17LinearCombinationISI_Li1EffLNS1K_9ScaleType4KindE0ELNS_15FloatRoundStyleE2ESI_EENS1_15EpilogueDefaultEEEEEvvEEEEvNT_6ParamsE,"ax",@progbits
	.align	128
.text._ZN7cutlass13device_kernelINS_4gemm6kernel13GemmUniversalIN4cute5tupleIJiiiiEEENS1_10collective13CollectiveMmaINS1_34MainloopSm90TmaGmmaWarpSpecializedILi3ENS5_IJNS4_1CILi1EEESB_SB_EEENS1_35KernelTmaWarpSpecializedCooperativeEEENS5_IJNSA_ILi128EEENSA_ILi64EEESG_EEENS_10bfloat16_tENS5_IJlSB_lEEESI_SJ_NS4_8TiledMMAINS4_8MMA_AtomIJNS4_4SM904GMMA27MMA_64x64x16_F32BF16BF16_SSILNSN_5MajorE0ELSP_0ELNSN_7ScaleInE1ELSQ_1EEEEEENS4_6LayoutINS5_IJNSA_ILi2EEESB_SB_EEENS5_IJSB_NSA_ILi0EEESW_EEEEENS5_IJNS4_10UnderscoreESZ_SZ_EEEEENS4_13SM90_TMA_LOADENS4_14ComposedLayoutINS4_7SwizzleILi3ELi4ELi3EEENS4_18smem_ptr_flag_bitsILi16EEENST_INS5_IJNSA_ILi8EEESG_EEENS5_IJSG_SB_EEEEEEEvNS4_8identityES12_S1C_vS1D_EENS_8epilogue10collective6detail29Sm90TmaWarpSpecializedAdapterINS1G_15DefaultEpilogueISI_SJ_SJ_NS1F_6thread17LinearCombinationISI_Li1EffLNS1K_9ScaleType4KindE0ELNS_15FloatRoundStyleE2ESI_EENS1_15EpilogueDefaultEEEEEvvEEEEvNT_6ParamsE:
        .type           _ZN7cutlass13device_kernelINS_4gemm6kernel13GemmUniversalIN4cute5tupleIJiiiiEEENS1_10collective13CollectiveMmaINS1_34MainloopSm90TmaGmmaWarpSpecializedILi3ENS5_IJNS4_1CILi1EEESB_SB_EEENS1_35KernelTmaWarpSpecializedCooperativeEEENS5_IJNSA_ILi128EEENSA_ILi64EEESG_EEENS_10bfloat16_tENS5_IJlSB_lEEESI_SJ_NS4_8TiledMMAINS4_8MMA_AtomIJNS4_4SM904GMMA27MMA_64x64x16_F32BF16BF16_SSILNSN_5MajorE0ELSP_0ELNSN_7ScaleInE1ELSQ_1EEEEEENS4_6LayoutINS5_IJNSA_ILi2EEESB_SB_EEENS5_IJSB_NSA_ILi0EEESW_EEEEENS5_IJNS4_10UnderscoreESZ_SZ_EEEEENS4_13SM90_TMA_LOADENS4_14ComposedLayoutINS4_7SwizzleILi3ELi4ELi3EEENS4_18smem_ptr_flag_bitsILi16EEENST_INS5_IJNSA_ILi8EEESG_EEENS5_IJSG_SB_EEEEEEEvNS4_8identityES12_S1C_vS1D_EENS_8epilogue10collective6detail29Sm90TmaWarpSpecializedAdapterINS1G_15DefaultEpilogueISI_SJ_SJ_NS1F_6thread17LinearCombinationISI_Li1EffLNS1K_9ScaleType4KindE0ELNS_15FloatRoundStyleE2ESI_EENS1_15EpilogueDefaultEEEEEvvEEEEvNT_6ParamsE,@function
        .size           _ZN7cutlass13device_kernelINS_4gemm6kernel13GemmUniversalIN4cute5tupleIJiiiiEEENS1_10collective13CollectiveMmaINS1_34MainloopSm90TmaGmmaWarpSpecializedILi3ENS5_IJNS4_1CILi1EEESB_SB_EEENS1_35KernelTmaWarpSpecializedCooperativeEEENS5_IJNSA_ILi128EEENSA_ILi64EEESG_EEENS_10bfloat16_tENS5_IJlSB_lEEESI_SJ_NS4_8TiledMMAINS4_8MMA_AtomIJNS4_4SM904GMMA27MMA_64x64x16_F32BF16BF16_SSILNSN_5MajorE0ELSP_0ELNSN_7ScaleInE1ELSQ_1EEEEEENS4_6LayoutINS5_IJNSA_ILi2EEESB_SB_EEENS5_IJSB_NSA_ILi0EEESW_EEEEENS5_IJNS4_10UnderscoreESZ_SZ_EEEEENS4_13SM90_TMA_LOADENS4_14ComposedLayoutINS4_7SwizzleILi3ELi4ELi3EEENS4_18smem_ptr_flag_bitsILi16EEENST_INS5_IJNSA_ILi8EEESG_EEENS5_IJSG_SB_EEEEEEEvNS4_8identityES12_S1C_vS1D_EENS_8epilogue10collective6detail29Sm90TmaWarpSpecializedAdapterINS1G_15DefaultEpilogueISI_SJ_SJ_NS1F_6thread17LinearCombinationISI_Li1EffLNS1K_9ScaleType4KindE0ELNS_15FloatRoundStyleE2ESI_EENS1_15EpilogueDefaultEEEEEvvEEEEvNT_6ParamsE,(.L_x_128 - _ZN7cutlass13device_kernelINS_4gemm6kernel13GemmUniversalIN4cute5tupleIJiiiiEEENS1_10collective13CollectiveMmaINS1_34MainloopSm90TmaGmmaWarpSpecializedILi3ENS5_IJNS4_1CILi1EEESB_SB_EEENS1_35KernelTmaWarpSpecializedCooperativeEEENS5_IJNSA_ILi128EEENSA_ILi64EEESG_EEENS_10bfloat16_tENS5_IJlSB_lEEESI_SJ_NS4_8TiledMMAINS4_8MMA_AtomIJNS4_4SM904GMMA27MMA_64x64x16_F32BF16BF16_SSILNSN_5MajorE0ELSP_0ELNSN_7ScaleInE1ELSQ_1EEEEEENS4_6LayoutINS5_IJNSA_ILi2EEESB_SB_EEENS5_IJSB_NSA_ILi0EEESW_EEEEENS5_IJNS4_10UnderscoreESZ_SZ_EEEEENS4_13SM90_TMA_LOADENS4_14ComposedLayoutINS4_7SwizzleILi3ELi4ELi3EEENS4_18smem_ptr_flag_bitsILi16EEENST_INS5_IJNSA_ILi8EEESG_EEENS5_IJSG_SB_EEEEEEEvNS4_8identityES12_S1C_vS1D_EENS_8epilogue10collective6detail29Sm90TmaWarpSpecializedAdapterINS1G_15DefaultEpilogueISI_SJ_SJ_NS1F_6thread17LinearCombinationISI_Li1EffLNS1K_9ScaleType4KindE0ELNS_15FloatRoundStyleE2ESI_EENS1_15EpilogueDefaultEEEEEvvEEEEvNT_6ParamsE)
        .other          _ZN7cutlass13device_kernelINS_4gemm6kernel13GemmUniversalIN4cute5tupleIJiiiiEEENS1_10collective13CollectiveMmaINS1_34MainloopSm90TmaGmmaWarpSpecializedILi3ENS5_IJNS4_1CILi1EEESB_SB_EEENS1_35KernelTmaWarpSpecializedCooperativeEEENS5_IJNSA_ILi128EEENSA_ILi64EEESG_EEENS_10bfloat16_tENS5_IJlSB_lEEESI_SJ_NS4_8TiledMMAINS4_8MMA_AtomIJNS4_4SM904GMMA27MMA_64x64x16_F32BF16BF16_SSILNSN_5MajorE0ELSP_0ELNSN_7ScaleInE1ELSQ_1EEEEEENS4_6LayoutINS5_IJNSA_ILi2EEESB_SB_EEENS5_IJSB_NSA_ILi0EEESW_EEEEENS5_IJNS4_10UnderscoreESZ_SZ_EEEEENS4_13SM90_TMA_LOADENS4_14ComposedLayoutINS4_7SwizzleILi3ELi4ELi3EEENS4_18smem_ptr_flag_bitsILi16EEENST_INS5_IJNSA_ILi8EEESG_EEENS5_IJSG_SB_EEEEEEEvNS4_8identityES12_S1C_vS1D_EENS_8epilogue10collective6detail29Sm90TmaWarpSpecializedAdapterINS1G_15DefaultEpilogueISI_SJ_SJ_NS1F_6thread17LinearCombinationISI_Li1EffLNS1K_9ScaleType4KindE0ELNS_15FloatRoundStyleE2ESI_EENS1_15EpilogueDefaultEEEEEvvEEEEvNT_6ParamsE,@"STO_CUDA_ENTRY STV_DEFAULT"
_ZN7cutlass13device_kernelINS_4gemm6kernel13GemmUniversalIN4cute5tupleIJiiiiEEENS1_10collective13CollectiveMmaINS1_34MainloopSm90TmaGmmaWarpSpecializedILi3ENS5_IJNS4_1CILi1EEESB_SB_EEENS1_35KernelTmaWarpSpecializedCooperativeEEENS5_IJNSA_ILi128EEENSA_ILi64EEESG_EEENS_10bfloat16_tENS5_IJlSB_lEEESI_SJ_NS4_8TiledMMAINS4_8MMA_AtomIJNS4_4SM904GMMA27MMA_64x64x16_F32BF16BF16_SSILNSN_5MajorE0ELSP_0ELNSN_7ScaleInE1ELSQ_1EEEEEENS4_6LayoutINS5_IJNSA_ILi2EEESB_SB_EEENS5_IJSB_NSA_ILi0EEESW_EEEEENS5_IJNS4_10UnderscoreESZ_SZ_EEEEENS4_13SM90_TMA_LOADENS4_14ComposedLayoutINS4_7SwizzleILi3ELi4ELi3EEENS4_18smem_ptr_flag_bitsILi16EEENST_INS5_IJNSA_ILi8EEESG_EEENS5_IJSG_SB_EEEEEEEvNS4_8identityES12_S1C_vS1D_EENS_8epilogue10collective6detail29Sm90TmaWarpSpecializedAdapterINS1G_15DefaultEpilogueISI_SJ_SJ_NS1F_6thread17LinearCombinationISI_Li1EffLNS1K_9ScaleType4KindE0ELNS_15FloatRoundStyleE2ESI_EENS1_15EpilogueDefaultEEEEEvvEEEEvNT_6ParamsE:
[----:B------:R-:W0:Y:S01]  /*0000*/  LDC R1, c[0x0][0x28] ;  /* 0x00000a00ff017b82 */ /* 0x000e220000000800 */
[----:B------:R-:W1:Y:S01]  /*0010*/  S2R R18, SR_TID.X ;  /* 0x0000000000127919 */ /* 0x000e620000002100 */
[----:B------:R-:W-:Y:S01]  /*0020*/  ELECT P0, URZ, PT ;  /* 0x00000000003f782f */ /* 0x000fe20003800000 */
[----:B------:R-:W-:Y:S01]  /*0030*/  BSSY B0, `(.L_x_0) ;  /* 0x000000f000007945 */ /* 0x000fe20003800000 */
[--C-:B-1----:R-:W-:Y:S02]  /*0040*/  SHF.R.U32.HI R0, RZ, 0x5, R18.reuse ;  /* 0x00000005ff007819 */ /* 0x102fe40000011612 */
[----:B------:R-:W-:-:S03]  /*0050*/  SHF.R.U32.HI R22, RZ, 0x7, R18 ;  /* 0x00000007ff167819 */ /* 0x000fc60000011612 */
[----:B------:R-:W1:Y:S04]  /*0060*/  SHFL.IDX PT, R5, R0, RZ, 0x1f ;  /* 0x00001fff00057589 */ /* 0x000e6800000e0000 */
[----:B------:R2:W3:Y:S01]  /*0070*/  SHFL.IDX PT, R8, R22, RZ, 0x1f ;  /* 0x00001fff16087589 */ /* 0x0004e200000e0000 */
[----:B-1----:R-:W-:-:S13]  /*0080*/  ISETP.NE.OR P0, PT, R5, RZ, !P0 ;  /* 0x000000ff0500720c */ /* 0x002fda0004705670 */
[----:B0-23--:R-:W-:Y:S05]  /*0090*/  @P0 BRA `(.L_x_1) ;  /* 0x0000000000200947 */ /* 0x00dfea0003800000 */
[----:B------:R-:W-:Y:S02]  /*00a0*/  ULDC.64 UR4, c[0x0][0x198] ;  /* 0x0000660000047ab9 */ /* 0x000fe40000000a00 */
[----:B------:R-:W-:Y:S02]  /*00b0*/  UIADD3 UR6, UP0, UR4, 0xf0, URZ ;  /* 0x000000f004067890 */ /* 0x000fe4000ff1e03f */
[----:B------:R-:W-:Y:S02]  /*00c0*/  UIADD3 UR4, UP1, UR4, 0x1f0, URZ ;  /* 0x000001f004047890 */ /* 0x000fe4000ff3e03f */
[----:B------:R-:W-:Y:S02]  /*00d0*/  UIADD3.X UR7, URZ, UR5, URZ, UP0, !UPT ;  /* 0x000000053f077290 */ /* 0x000fe400087fe43f */
[----:B------:R-:W-:-:S07]  /*00e0*/  UIADD3.X UR5, URZ, UR5, URZ, UP1, !UPT ;  /* 0x000000053f057290 */ /* 0x000fce0008ffe43f */
[----:B------:R0:W-:Y:S02]  /*00f0*/  UTMACCTL.PF [UR6] ;  /* 0x00000000060079b9 */ /* 0x0001e40008040000 */
[----:B------:R0:W-:Y:S02]  /*0100*/  UTMACCTL.PF [UR4] ;  /* 0x00000000040079b9 */ /* 0x0001e40008040000 */
[----:B0-----:R-:W-:Y:S01]  /*0110*/  NOP ;  /* 0x0000000000007918 */ /* 0x001fe20000000000 */
.L_x_1:
[----:B------:R-:W-:Y:S05]  /*0120*/  BSYNC B0 ;  /* 0x0000000000007941 */ /* 0x000fea0003800000 */
.L_x_0:
[----:B------:R-:W0:Y:S02]  /*0130*/  SHFL.IDX PT, R2, R0, RZ, 0x1f ;  /* 0x00001fff00027589 */ /* 0x000e2400000e0000 */
[----:B0-----:R-:W-:-:S13]  /*0140*/  ISETP.NE.AND P0, PT, R2, RZ, PT ;  /* 0x000000ff0200720c */ /* 0x001fda0003f05270 */
[----:B------:R-:W-:Y:S05]  /*0150*/  @P0 BRA `(.L_x_2) ;  /* 0x0000000000500947 */ /* 0x000fea0003800000 */
[----:B------:R-:W0:Y:S01]  /*0160*/  S2UR UR8, SR_CgaCtaId ;  /* 0x00000000000879c3 */ /* 0x000e220000008800 */
[----:B------:R-:W-:Y:S01]  /*0170*/  UMOV UR4, 0x400 ;  /* 0x0000040000047882 */ /* 0x000fe20000000000 */
[----:B------:R-:W-:Y:S01]  /*0180*/  UMOV UR5, 0x1 ;  /* 0x0000000100057882 */ /* 0x000fe20000000000 */
[----:B------:R-:W-:Y:S01]  /*0190*/  UMOV UR6, 0x100 ;  /* 0x0000010000067882 */ /* 0x000fe20000000000 */
[----:B------:R-:W-:Y:S01]  /*01a0*/  ELECT P0, URZ, PT ;  /* 0x00000000003f782f */ /* 0x000fe20003800000 */
[----:B------:R-:W-:-:S04]  /*01b0*/  UIADD3 UR6, -UR6, 0x100000, URZ ;  /* 0x0010000006067890 */ /* 0x000fc8000fffe13f */
[----:B------:R-:W-:Y:S02]  /*01c0*/  USHF.L.U32 UR7, UR6, 0xb, URZ ;  /* 0x0000000b06077899 */ /* 0x000fe4000800063f */
[----:B------:R-:W-:Y:S02]  /*01d0*/  USHF.L.U32 UR6, UR6, 0x1, URZ ;  /* 0x0000000106067899 */ /* 0x000fe4000800063f */
[----:B0-----:R-:W-:Y:S02]  /*01e0*/  ULEA UR8, UR8, UR4, 0x18 ;  /* 0x0000000408087291 */ /* 0x001fe4000f8ec03f */
[----:B------:R-:W-:-:S04]  /*01f0*/  UIADD3 UR4, -UR5, 0x100000, URZ ;  /* 0x0010000005047890 */ /* 0x000fc8000fffe13f */
[----:B------:R-:W-:Y:S02]  /*0200*/  USHF.L.U32 UR5, UR4, 0xb, URZ ;  /* 0x0000000b04057899 */ /* 0x000fe4000800063f */
[----:B------:R-:W-:Y:S01]  /*0210*/  USHF.L.U32 UR4, UR4, 0x1, URZ ;  /* 0x0000000104047899 */ /* 0x000fe2000800063f */
[----:B------:R-:W0:Y:S11]  /*0220*/  FENCE.VIEW.ASYNC.S ;  /* 0x00000000000073c6 */ /* 0x000e360000000000 */
[----:B0-----:R0:W1:Y:S01]  /*0230*/  SYNCS.EXCH.64 URZ, [UR8], UR4 ;  /* 0x00000004083f75b2 */ /* 0x0010620008000100 */
[----:B------:R0:W2:Y:S01]  /*0240*/  SYNCS.EXCH.64 URZ, [UR8+0x18], UR6 ;  /* 0x00001806083f75b2 */ /* 0x0000a20008000100 */
[----:B------:R0:W3:Y:S01]  /*0250*/  SYNCS.EXCH.64 URZ, [UR8+0x8], UR4 ;  /* 0x00000804083f75b2 */ /* 0x0000e20008000100 */
[----:B------:R0:W4:Y:S01]  /*0260*/  SYNCS.EXCH.64 URZ, [UR8+0x20], UR6 ;  /* 0x00002006083f75b2 */ /* 0x0001220008000100 */
[----:B------:R0:W0:Y:S01]  /*0270*/  SYNCS.EXCH.64 URZ, [UR8+0x10], UR4 ;  /* 0x00001004083f75b2 */ /* 0x0000220008000100 */
[----:B------:R0:W0:Y:S01]  /*0280*/  SYNCS.EXCH.64 URZ, [UR8+0x28], UR6 ;  /* 0x00002806083f75b2 */ /* 0x0000220008000100 */
[----:B------:R-:W-:Y:S01]  /*0290*/  NOP ;  /* 0x0000000000007918 */ /* 0x000fe20000000000 */
.L_x_2:
[----:B------:R-:W5:Y:S01]  /*02a0*/  SHFL.IDX PT, R0, R0, RZ, 0x1f ;  /* 0x00001fff00007589 */ /* 0x000f6200000e0000 */
[----:B------:R-:W-:Y:S01]  /*02b0*/  ELECT P0, URZ, PT ;  /* 0x00000000003f782f */ /* 0x000fe20003800000 */
[----:B------:R-:W1:Y:S01]  /*02c0*/  LDC R2, c[0x0][0x65c] ;  /* 0x00019700ff027b82 */ /* 0x000e620000000800 */
[----:B------:R-:W-:Y:S01]  /*02d0*/  SHF.R.S32.HI R6, RZ, 0x1f, R5 ;  /* 0x0000001fff067819 */ /* 0x000fe20000011405 */
[----:B------:R-:W2:Y:S01]  /*02e0*/  S2R R3, SR_CTAID.Y ;  /* 0x0000000000037919 */ /* 0x000ea20000002600 */
[----:B0-----:R-:W-:Y:S01]  /*02f0*/  UMOV UR4, 0x20 ;  /* 0x0000002000047882 */ /* 0x001fe20000000000 */
[----:B------:R-:W-:Y:S01]  /*0300*/  ISETP.NE.AND P2, PT, R8, RZ, PT ;  /* 0x000000ff0800720c */ /* 0x000fe20003f45270 */
[----:B------:R-:W-:Y:S01]  /*0310*/  NOP ;  /* 0x0000000000007918 */ /* 0x000fe20000000000 */
[----:B------:R-:W0:Y:S01]  /*0320*/  S2R R4, SR_CTAID.X ;  /* 0x0000000000047919 */ /* 0x000e220000002500 */
[----:B------:R-:W-:Y:S01]  /*0330*/  LEA.HI R6, R6, R5, RZ, 0x2 ;  /* 0x0000000506067211 */ /* 0x000fe200078f10ff */
[----:B------:R-:W-:Y:S01]  /*0340*/  NOP ;  /* 0x0000000000007918 */ /* 0x000fe20000000000 */
[----:B-----5:R-:W-:-:S02]  /*0350*/  ISETP.NE.OR P0, PT, R0, RZ, !P0 ;  /* 0x000000ff0000720c */ /* 0x020fc40004705670 */
[----:B-1----:R-:W-:-:S04]  /*0360*/  ISETP.NE.AND P3, PT, R2, 0x1, PT ;  /* 0x000000010200780c */ /* 0x002fc80003f65270 */
[----:B------:R-:W-:Y:S02]  /*0370*/  P2R R0, PR, RZ, 0x8 ;  /* 0x00000008ff007803 */ /* 0x000fe40000000000 */
[----:B------:R-:W-:-:S05]  /*0380*/  LOP3.LUT R0, R6, 0xfffffffc, RZ, 0xc0, !PT ;  /* 0xfffffffc06007812 */ /* 0x000fca00078ec0ff */
[----:B------:R-:W-:Y:S01]  /*0390*/  VOTEU.ALL UP0, P0 ;  /* 0x00000000003f7886 */ /* 0x000fe20000000000 */
[----:B------:R-:W-:Y:S01]  /*03a0*/  IMAD.IADD R0, R5, 0x1, -R0 ;  /* 0x0000000105007824 */ /* 0x000fe200078e0a00 */
[----:B------:R-:W0:Y:S01]  /*03b0*/  @P3 LDC R17, c[0x0][0x10] ;  /* 0x00000400ff113b82 */ /* 0x000e220000000800 */
[----:B------:R-:W-:Y:S01]  /*03c0*/  VOTEU.ALL UP1, P0 ;  /* 0x00000000003f7886 */ /* 0x000fe20000020000 */
[----:B--2---:R-:W-:Y:S01]  /*03d0*/  @P3 IMAD.MOV.U32 R6, RZ, RZ, R3 ;  /* 0x000000ffff063224 */ /* 0x004fe200078e0003 */
[----:B------:R-:W-:Y:S01]  /*03e0*/  @!UP0 UMOV UR6, 0x400 ;  /* 0x0000040000068882 */ /* 0x000fe20000000000 */
[----:B------:R-:W-:-:S04]  /*03f0*/  @!UP0 UIADD3 UR4, -UR4, 0x100000, URZ ;  /* 0x0010000004048890 */ /* 0x000fc8000fffe13f */
[----:B------:R-:W-:Y:S02]  /*0400*/  @!UP0 USHF.L.U32 UR5, UR4, 0xb, URZ ;  /* 0x0000000b04058899 */ /* 0x000fe4000800063f */
[----:B------:R-:W-:Y:S01]  /*0410*/  @!UP0 USHF.L.U32 UR4, UR4, 0x1, URZ ;  /* 0x0000000104048899 */ /* 0x000fe2000800063f */
[----:B------:R-:W-:Y:S02]  /*0420*/  @P3 IMAD.MOV.U32 R7, RZ, RZ, RZ ;  /* 0x000000ffff073224 */ /* 0x000fe400078e00ff */
[----:B------:R-:W-:Y:S01]  /*0430*/  IMAD.MOV.U32 R5, RZ, RZ, RZ ;  /* 0x000000ffff057224 */ /* 0x000fe200078e00ff */
[----:B------:R-:W1:Y:S01]  /*0440*/  @!UP0 S2UR UR7, SR_CgaCtaId ;  /* 0x00000000000789c3 */ /* 0x000e620000008800 */
[----:B------:R-:W-:-:S07]  /*0450*/  @P3 IMAD.MOV.U32 R11, RZ, RZ, RZ ;  /* 0x000000ffff0b3224 */ /* 0x000fce00078e00ff */
[----:B------:R-:W2:Y:S01]  /*0460*/  @!P3 LDC R9, c[0x0][0xc] ;  /* 0x00000300ff09bb82 */ /* 0x000ea20000000800 */
[----:B0-----:R-:W-:-:S04]  /*0470*/  @P3 IMAD.WIDE.U32 R16, R4, R17, R6 ;  /* 0x0000001104103225 */ /* 0x001fc800078e0006 */
[----:B------:R-:W-:Y:S01]  /*0480*/  @P3 IMAD.IADD R17, R17, 0x1, R11 ;  /* 0x0000000111113824 */ /* 0x000fe200078e020b */
[----:B-1----:R-:W-:Y:S01]  /*0490*/  @!UP0 ULEA UR6, UR7, UR6, 0x18 ;  /* 0x0000000607068291 */ /* 0x002fe2000f8ec03f */
[----:B------:R-:W-:Y:S01]  /*04a0*/  VOTEU.ALL UP0, P0 ;  /* 0x00000000003f7886 */ /* 0x000fe20000000000 */
[----:B------:R-:W-:-:S04]  /*04b0*/  ISETP.NE.AND P0, PT, R0, 0x3, PT ;  /* 0x000000030000780c */ /* 0x000fc80003f05270 */
[----:B------:R-:W-:Y:S01]  /*04c0*/  ISETP.EQ.OR P0, PT, R0, RZ, !P0 ;  /* 0x000000ff0000720c */ /* 0x000fe20004702670 */
[----:B--2---:R-:W-:-:S03]  /*04d0*/  @!P3 IMAD.WIDE.U32 R6, R9, R3, R4 ;  /* 0x000000030906b225 */ /* 0x004fc600078e0004 */
[C---:B------:R-:W-:Y:S01]  /*04e0*/  ISETP.EQ.AND P0, PT, R8.reuse, RZ, P0 ;  /* 0x000000ff0800720c */ /* 0x040fe20000702270 */
[----:B------:R-:W-:Y:S01]  /*04f0*/  VIADD R8, R8, 0xffffffff ;  /* 0xffffffff08087836 */ /* 0x000fe20000000000 */
[----:B------:R-:W0:Y:S02]  /*0500*/  FENCE.VIEW.ASYNC.S ;  /* 0x00000000000073c6 */ /* 0x000e240000000000 */
[----:B0-----:R0:W3:Y:S01]  /*0510*/  @!UP0 SYNCS.EXCH.64 URZ, [UR6+0x40], UR4 ;  /* 0x00004004063f85b2 */ /* 0x0010e20008000100 */
[----:B------:R-:W-:Y:S01]  /*0520*/  @!P3 IMAD.MOV.U32 R16, RZ, RZ, R6 ;  /* 0x000000ffff10b224 */ /* 0x000fe200078e0006 */
[----:B------:R-:W-:Y:S01]  /*0530*/  SEL R19, RZ, 0x1, !P0 ;  /* 0x00000001ff137807 */ /* 0x000fe20004000000 */
[----:B------:R-:W-:Y:S01]  /*0540*/  @!P3 IMAD.MOV.U32 R17, RZ, RZ, R7 ;  /* 0x000000ffff11b224 */ /* 0x000fe200078e0007 */
[----:B------:R-:W-:-:S04]  /*0550*/  ISETP.GE.U32.AND P1, PT, R8, 0x2, PT ;  /* 0x000000020800780c */ /* 0x000fc80003f26070 */
[----:B------:R-:W-:Y:S01]  /*0560*/  SEL R19, R19, 0x2, P1 ;  /* 0x0000000213137807 */ /* 0x000fe20000800000 */
[----:B------:R0:W3:Y:S01]  /*0570*/  @!UP1 SYNCS.EXCH.64 URZ, [UR6+0x48], UR4 ;  /* 0x00004804063f95b2 */ /* 0x0000e20008000100 */
[----:B------:R-:W-:Y:S01]  /*0580*/  NOP ;  /* 0x0000000000007918 */ /* 0x000fe20000000000 */
[----:B---34-:R-:W-:Y:S06]  /*0590*/  BAR.SYNC.DEFER_BLOCKING 0x0 ;  /* 0x0000000000007b1d */ /* 0x018fec0000010000 */
[----:B------:R-:W-:Y:S05]  /*05a0*/  @!P2 BRA `(.L_x_3) ;  /* 0x00000040001ca947 */ /* 0x000fea0003800000 */
[----:B------:R-:W-:-:S13]  /*05b0*/  ISETP.GT.U32.AND P0, PT, R8, 0x1, PT ;  /* 0x000000010800780c */ /* 0x000fda0003f04070 */
[----:B0-----:R-:W-:Y:S05]  /*05c0*/  @P0 EXIT ;  /* 0x000000000000094d */ /* 0x001fea0003800000 */
[----:B------:R-:W-:Y:S01]  /*05d0*/  ULDC.64 UR4, c[0x0][0x650] ;  /* 0x0001940000047ab9 */ /* 0x000fe20000000a00 */
[----:B------:R-:W-:Y:S01]  /*05e0*/  PRMT R0, RZ, 0x7610, R0 ;  /* 0x00007610ff007816 */ /* 0x000fe20000000000 */
[----:B------:R-:W-:Y:S01]  /*05f0*/  IMAD.MOV.U32 R58, RZ, RZ, -0x1 ;  /* 0xffffffffff3a7424 */ /* 0x000fe200078e00ff */
[----:B------:R-:W-:Y:S01]  /*0600*/  ISETP.GE.U32.AND P0, PT, R16, UR4, PT ;  /* 0x0000000410007c0c */ /* 0x000fe2000bf06070 */
[----:B------:R-:W-:Y:S02]  /*0610*/  IMAD.MOV.U32 R59, RZ, RZ, -0x1 ;  /* 0xffffffffff3b7424 */ /* 0x000fe400078e00ff */
[----:B------:R-:W-:Y:S01]  /*0620*/  IMAD.MOV.U32 R57, RZ, RZ, -0x1 ;  /* 0xffffffffff397424 */ /* 0x000fe200078e00ff */
[----:B------:R-:W-:-:S13]  /*0630*/  ISETP.GE.U32.AND.EX P0, PT, R17, UR5, PT, P0 ;  /* 0x0000000511007c0c */ /* 0x000fda000bf06100 */
[----:B------:R-:W-:Y:S05]  /*0640*/  @P0 BRA `(.L_x_4) ;  /* 0x0000000400540947 */ /* 0x000fea0003800000 */
[----:B------:R-:W0:Y:S01]  /*0650*/  LDC.64 R14, c[0x0][0x628] ;  /* 0x00018a00ff0e7b82 */ /* 0x000e220000000a00 */
[----:B------:R-:W-:Y:S02]  /*0660*/  IMAD.MOV.U32 R6, RZ, RZ, R16 ;  /* 0x000000ffff067224 */ /* 0x000fe400078e0010 */
[----:B------:R-:W-:-:S05]  /*0670*/  IMAD.MOV.U32 R7, RZ, RZ, R17 ;  /* 0x000000ffff077224 */ /* 0x000fca00078e0011 */
[----:B------:R-:W1:Y:S08]  /*0680*/  LDC R0, c[0x0][0x630] ;  /* 0x00018c00ff007b82 */ /* 0x000e700000000800 */
[----:B------:R-:W2:Y:S01]  /*0690*/  LDC.64 R20, c[0x0][0x620] ;  /* 0x00018800ff147b82 */ /* 0x000ea20000000a00 */
[----:B0-----:R-:W-:-:S04]  /*06a0*/  ISETP.NE.U32.AND P0, PT, R14, RZ, PT ;  /* 0x000000ff0e00720c */ /* 0x001fc80003f05070 */
[----:B------:R-:W-:-:S13]  /*06b0*/  ISETP.NE.AND.EX P0, PT, R15, RZ, PT, P0 ;  /* 0x000000ff0f00720c */ /* 0x000fda0003f05300 */
[----:B-12---:R-:W-:Y:S05]  /*06c0*/  @!P0 BRA `(.L_x_5) ;  /* 0x0000000000288947 */ /* 0x006fea0003800000 */
[----:B------:R-:W0:Y:S02]  /*06d0*/  LDC R11, c[0x0][0x634] ;  /* 0x00018d00ff0b7b82 */ /* 0x000e240000000800 */
[----:B0-----:R-:W-:-:S05]  /*06e0*/  IADD3 R11, P0, R16, R11, RZ ;  /* 0x0000000b100b7210 */ /* 0x001fca0007f1e0ff */
[----:B------:R-:W-:-:S04]  /*06f0*/  IMAD.X R13, RZ, RZ, R17, P0 ;  /* 0x000000ffff0d7224 */ /* 0x000fc800000e0611 */
[----:B------:R-:W-:-:S04]  /*0700*/  IMAD.WIDE.U32 R6, R13, R14, RZ ;  /* 0x0000000e0d067225 */ /* 0x000fc800078e00ff */
[----:B------:R-:W-:-:S04]  /*0710*/  IMAD.WIDE.U32 R8, P0, R11, R15, R6 ;  /* 0x0000000f0b087225 */ /* 0x000fc80007800006 */
[----:B------:R-:W-:-:S04]  /*0720*/  IMAD.WIDE.U32 R6, R11, R14, RZ ;  /* 0x0000000e0b067225 */ /* 0x000fc800078e00ff */
[----:B------:R-:W-:Y:S01]  /*0730*/  IMAD.X R11, RZ, RZ, RZ, P0 ;  /* 0x000000ffff0b7224 */ /* 0x000fe200000e06ff */
[----:B------:R-:W-:Y:S01]  /*0740*/  IADD3 RZ, P0, R7, R8, RZ ;  /* 0x0000000807ff7210 */ /* 0x000fe20007f1e0ff */
[----:B------:R-:W-:-:S04]  /*0750*/  IMAD.MOV.U32 R10, RZ, RZ, R9 ;  /* 0x000000ffff0a7224 */ /* 0x000fc800078e0009 */
[----:B------:R-:W-:-:S08]  /*0760*/  IMAD.WIDE.U32.X R6, R13, R15, R10, P0 ;  /* 0x0000000f0d067225 */ /* 0x000fd000000e040a */
.L_x_5:
[-CC-:B------:R-:W-:Y:S01]  /*0770*/  SHF.R.U64 R57, R6, R0.reuse, R7.reuse ;  /* 0x0000000006397219 */ /* 0x180fe20000001207 */
[----:B------:R-:W0:Y:S01]  /*0780*/  LDC R10, c[0x0][0x618] ;  /* 0x00018600ff0a7b82 */ /* 0x000e220000000800 */
[----:B------:R-:W-:Y:S01]  /*0790*/  SHF.R.U32.HI R5, RZ, R0, R7 ;  /* 0x00000000ff057219 */ /* 0x000fe20000011607 */
[----:B------:R-:W-:Y:S01]  /*07a0*/  ULDC UR4, c[0x0][0x150] ;  /* 0x0000540000047ab9 */ /* 0x000fe20000000800 */
[----:B------:R-:W-:Y:S02]  /*07b0*/  IADD3 R9, P0, RZ, -R57, RZ ;  /* 0x80000039ff097210 */ /* 0x000fe40007f1e0ff */
[----:B------:R-:W-:-:S03]  /*07c0*/  I2FP.F32.U32 R0, R4 ;  /* 0x0000000400007245 */ /* 0x000fc60000201000 */
[----:B------:R-:W1:Y:S01]  /*07d0*/  LDC.64 R28, c[0x0][0x640] ;  /* 0x00019000ff1c7b82 */ /* 0x000e620000000a00 */
[----:B------:R-:W-:Y:S02]  /*07e0*/  IMAD.X R11, RZ, RZ, ~R5, P0 ;  /* 0x000000ffff0b7224 */ /* 0x000fe400000e0e05 */
[----:B------:R-:W-:Y:S01]  /*07f0*/  FMUL R0, R0, UR4 ;  /* 0x0000000400007c20 */ /* 0x000fe20008400000 */
[----:B------:R-:W-:Y:S01]  /*0800*/  IMAD.WIDE.U32 R6, R9, R20, R16 ;  /* 0x0000001409067225 */ /* 0x000fe200078e0010 */
[----:B------:R-:W-:-:S03]  /*0810*/  ULDC UR4, c[0x0][0x154] ;  /* 0x0000550000047ab9 */ /* 0x000fc60000000800 */
[----:B------:R-:W-:Y:S01]  /*0820*/  IMAD R8, R11, R20, RZ ;  /* 0x000000140b087224 */ /* 0x000fe200078e02ff */
[----:B------:R-:W2:Y:S01]  /*0830*/  LDC R5, c[0x0][0x144] ;  /* 0x00005100ff057b82 */ /* 0x000ea20000000800 */
[----:B------:R-:W3:Y:S02]  /*0840*/  F2I.U32.TRUNC.NTZ R0, R0 ;  /* 0x0000000000007305 */ /* 0x000ee4000020f000 */
[----:B------:R-:W-:-:S04]  /*0850*/  IMAD R9, R9, R21, R8 ;  /* 0x0000001509097224 */ /* 0x000fc800078e0208 */
[----:B------:R-:W-:Y:S01]  /*0860*/  IMAD.IADD R7, R7, 0x1, R9 ;  /* 0x0000000107077824 */ /* 0x000fe200078e0209 */
[----:B------:R-:W4:Y:S01]  /*0870*/  LDC R12, c[0x0][0x608] ;  /* 0x00018200ff0c7b82 */ /* 0x000f220000000800 */
[----:B------:R-:W-:-:S03]  /*0880*/  IMAD.MOV.U32 R9, RZ, RZ, -0x1 ;  /* 0xffffffffff097424 */ /* 0x000fc600078e00ff */
[-CC-:B0-----:R-:W-:Y:S02]  /*0890*/  SHF.R.U64 R20, R6, R10.reuse, R7.reuse ;  /* 0x0000000a06147219 */ /* 0x181fe40000001207 */
[----:B------:R-:W-:Y:S02]  /*08a0*/  I2FP.F32.U32 R6, R3 ;  /* 0x0000000300067245 */ /* 0x000fe40000201000 */
[----:B------:R-:W0:Y:S01]  /*08b0*/  LDC R26, c[0x0][0x658] ;  /* 0x00019600ff1a7b82 */ /* 0x000e220000000800 */
[----:B-1----:R-:W-:Y:S01]  /*08c0*/  ISETP.NE.U32.AND P0, PT, R28, RZ, PT ;  /* 0x000000ff1c00720c */ /* 0x002fe20003f05070 */
[----:B---3--:R-:W-:Y:S01]  /*08d0*/  IMAD.MOV R8, RZ, RZ, -R0 ;  /* 0x000000ffff087224 */ /* 0x008fe200078e0a00 */
[----:B------:R-:W-:Y:S01]  /*08e0*/  SHF.R.U32.HI R7, RZ, R10, R7 ;  /* 0x0000000aff077219 */ /* 0x000fe20000011607 */
[----:B------:R-:W-:Y:S01]  /*08f0*/  FMUL R6, R6, UR4 ;  /* 0x0000000406067c20 */ /* 0x000fe20008400000 */
[----:B------:R-:W-:-:S03]  /*0900*/  ISETP.NE.AND.EX P0, PT, R29, RZ, PT, P0 ;  /* 0x000000ff1d00720c */ /* 0x000fc60003f05300 */
[----:B------:R-:W1:Y:S01]  /*0910*/  LDC R14, c[0x0][0x148] ;  /* 0x00005200ff0e7b82 */ /* 0x000e620000000800 */
[----:B--2---:R-:W-:-:S07]  /*0920*/  IMAD R0, R5, R8, R4 ;  /* 0x0000000805007224 */ /* 0x004fce00078e0204 */
[----:B------:R-:W2:Y:S01]  /*0930*/  LDC R24, c[0x0][0x600] ;  /* 0x00018000ff187b82 */ /* 0x000ea20000000800 */
[-CC-:B----4-:R-:W-:Y:S02]  /*0940*/  SHF.R.U64 R30, R20, R12.reuse, R7.reuse ;  /* 0x0000000c141e7219 */ /* 0x190fe40000001207 */
[----:B------:R-:W-:Y:S01]  /*0950*/  SHF.R.U32.HI R5, RZ, R12, R7 ;  /* 0x0000000cff057219 */ /* 0x000fe20000011607 */
[----:B------:R-:W-:Y:S01]  /*0960*/  IMAD.MOV.U32 R7, RZ, RZ, 0x1 ;  /* 0x00000001ff077424 */ /* 0x000fe200078e00ff */
[----:B------:R3:W4:Y:S03]  /*0970*/  F2I.U32.TRUNC.NTZ R12, R6 ;  /* 0x00000006000c7305 */ /* 0x000726000020f000 */
[----:B------:R-:W1:Y:S01]  /*0980*/  LDC R15, c[0x0][0x648] ;  /* 0x00019200ff0f7b82 */ /* 0x000e620000000800 */
[-C--:B0-----:R-:W-:Y:S02]  /*0990*/  SHF.L.U32 R4, R9, R26.reuse, RZ ;  /* 0x0000001a09047219 */ /* 0x081fe400000006ff */
[----:B------:R-:W-:-:S02]  /*09a0*/  SHF.R.U64 R32, R30, R26, R5 ;  /* 0x0000001a1e207219 */ /* 0x000fc40000001205 */
[----:B------:R-:W-:Y:S02]  /*09b0*/  LOP3.LUT R11, RZ, R4, RZ, 0x33, !PT ;  /* 0x00000004ff0b7212 */ /* 0x000fe400078e33ff */
[-C--:B------:R-:W-:Y:S01]  /*09c0*/  SHF.R.U32.HI R5, RZ, R26.reuse, R5 ;  /* 0x0000001aff057219 */ /* 0x080fe20000011605 */
[----:B------:R-:W0:Y:S01]  /*09d0*/  LDC R21, c[0x0][0x638] ;  /* 0x00018e00ff157b82 */ /* 0x000e220000000800 */
[----:B------:R-:W-:Y:S01]  /*09e0*/  SHF.L.U32 R10, R7, R26, RZ ;  /* 0x0000001a070a7219 */ /* 0x000fe200000006ff */
[----:B------:R-:W-:-:S06]  /*09f0*/  IMAD.MOV.U32 R4, RZ, RZ, R32 ;  /* 0x000000ffff047224 */ /* 0x000fcc00078e0020 */
[----:B------:R-:W0:Y:S01]  /*0a00*/  LDC R58, c[0x0][0x610] ;  /* 0x00018400ff3a7b82 */ /* 0x000e220000000800 */
[----:B---34-:R-:W-:Y:S05]  /*0a10*/  @!P0 BRA `(.L_x_6) ;  /* 0x0000000000288947 */ /* 0x018fea0003800000 */
[----:B------:R-:W3:Y:S02]  /*0a20*/  LDC R9, c[0x0][0x64c] ;  /* 0x00019300ff097b82 */ /* 0x000ee40000000800 */
[----:B---3--:R-:W-:-:S05]  /*0a30*/  IADD3 R9, P0, R32, R9, RZ ;  /* 0x0000000920097210 */ /* 0x008fca0007f1e0ff */
        /* <DEDUP_REMOVED lines=8> */
.L_x_6:
[----:B-1----:R-:W-:Y:S01]  /*0ac0*/  SHF.R.U64 R4, R4, R15, R5 ;  /* 0x0000000f04047219 */ /* 0x002fe20000001205 */
[----:B--2---:R-:W-:Y:S01]  /*0ad0*/  VIADD R5, R24, 0xffffffff ;  /* 0xffffffff18057836 */ /* 0x004fe20000000000 */
[----:B------:R-:W-:Y:S01]  /*0ae0*/  LOP3.LUT R11, R30, R11, RZ, 0xc0, !PT ;  /* 0x0000000b1e0b7212 */ /* 0x000fe200078ec0ff */
[----:B------:R-:W-:Y:S02]  /*0af0*/  IMAD.MOV R12, RZ, RZ, -R12 ;  /* 0x000000ffff0c7224 */ /* 0x000fe400078e0a0c */
[----:B------:R-:W-:Y:S01]  /*0b00*/  IMAD.MOV R6, RZ, RZ, -R4 ;  /* 0x000000ffff067224 */ /* 0x000fe200078e0a04 */
[----:B------:R-:W-:Y:S01]  /*0b10*/  LOP3.LUT R5, R20, R5, RZ, 0xc0, !PT ;  /* 0x0000000514057212 */ /* 0x000fe200078ec0ff */
[----:B------:R-:W-:Y:S02]  /*0b20*/  @P3 IMAD R0, R14, R12, R3 ;  /* 0x0000000c0e003224 */ /* 0x000fe400078e0203 */
[----:B------:R-:W-:Y:S02]  /*0b30*/  IMAD R11, R10, R4, R11 ;  /* 0x000000040a0b7224 */ /* 0x000fe400078e020b */
[----:B0-----:R-:W-:-:S02]  /*0b40*/  IMAD R3, R6, R21, R32 ;  /* 0x0000001506037224 */ /* 0x001fc400078e0220 */
[----:B------:R-:W-:Y:S02]  /*0b50*/  IMAD R58, R11, R58, R0 ;  /* 0x0000003a0b3a7224 */ /* 0x000fe400078e0200 */
[----:B------:R-:W-:Y:S02]  /*0b60*/  IMAD R3, R3, R24, R5 ;  /* 0x0000001803037224 */ /* 0x000fe400078e0205 */
[----:B------:R-:W-:-:S03]  /*0b70*/  IMAD.MOV.U32 R0, RZ, RZ, 0x1 ;  /* 0x00000001ff007424 */ /* 0x000fc600078e00ff */
[----:B------:R-:W-:Y:S02]  /*0b80*/  SEL R59, R3, R58, !P3 ;  /* 0x0000003a033b7207 */ /* 0x000fe40005800000 */
[----:B------:R-:W-:-:S07]  /*0b90*/  SEL R58, R58, R3, !P3 ;  /* 0x000000033a3a7207 */ /* 0x000fce0005800000 */
.L_x_4:
[----:B------:R-:W-:-:S08]  /*0ba0*/  NOP ;  /* 0x0000000000007918 */ /* 0x000fd00000000000 */
[----:B------:R-:W0:Y:S02]  /*0bb0*/  USETMAXREG.TRY_ALLOC.CTAPOOL UP0, 0xe8 ;  /* 0x000000e8000079c8 */ /* 0x000e240008000600 */
[----:B0-----:R-:W-:-:S13]  /*0bc0*/  PLOP3.LUT P0, PT, PT, PT, UP0, 0x80, 0x0 ;  /* 0x000000000000781c */ /* 0x001fda0003f0f008 */
[----:B------:R-:W-:Y:S05]  /*0bd0*/  @!P0 BRA `(.L_x_4) ;  /* 0xfffffffc00f08947 */ /* 0x000fea000383ffff */
[----:B------:R-:W-:Y:S01]  /*0be0*/  ULDC.64 UR4, c[0x0][0x598] ;  /* 0x0001660000047ab9 */ /* 0x000fe20000000a00 */
[----:B------:R-:W-:Y:S01]  /*0bf0*/  ULDC.64 UR36, c[0x0][0x208] ;  /* 0x0000820000247ab9 */ /* 0x000fe20000000a00 */
[----:B------:R-:W-:-:S04]  /*0c00*/  ISETP.NE.U32.AND P0, PT, RZ, UR4, PT ;  /* 0x00000004ff007c0c */ /* 0x000fc8000bf05070 */
[----:B------:R-:W-:-:S13]  /*0c10*/  ISETP.NE.AND.EX P0, PT, RZ, UR5, PT, P0 ;  /* 0x00000005ff007c0c */ /* 0x000fda000bf05300 */
[----:B------:R-:W-:Y:S05]  /*0c20*/  @!P0 BRA `(.L_x_7) ;  /* 0x00000000001c8947 */ /* 0x000fea0003800000 */
[----:B------:R-:W0:Y:S02]  /*0c30*/  LDC.64 R4, c[0x0][0x598] ;  /* 0x00016600ff047b82 */ /* 0x000e240000000a00 */
[----:B0-----:R-:W2:Y:S02]  /*0c40*/  LDG.E.64 R4, desc[UR36][R4.64] ;  /* 0x0000002404047981 */ /* 0x001ea4000c1e1b00 */
[----:B--2---:R-:W-:-:S04]  /*0c50*/  ISETP.NE.U32.AND P0, PT, R4, RZ, PT ;  /* 0x000000ff0400720c */ /* 0x004fc80003f05070 */
[----:B------:R-:W-:-:S13]  /*0c60*/  ISETP.NE.AND.EX P0, PT, R5, RZ, PT, P0 ;  /* 0x000000ff0500720c */ /* 0x000fda0003f05300 */
[----:B------:R-:W-:Y:S05]  /*0c70*/  @!P0 BRA `(.L_x_7) ;  /* 0x0000000000088947 */ /* 0x000fea0003800000 */
[----:B------:R0:W5:Y:S01]  /*0c80*/  LD.E R23, desc[UR36][R4.64] ;  /* 0x0000002404177980 */ /* 0x000162000c101900 */
[----:B------:R-:W-:Y:S05]  /*0c90*/  BRA `(.L_x_8) ;  /* 0x0000000000247947 */ /* 0x000fea0003800000 */
.L_x_7:
[----:B------:R-:W-:Y:S02]  /*0ca0*/  ULDC.64 UR4, c[0x0][0x588] ;  /* 0x0001620000047ab9 */ /* 0x000fe40000000a00 */
[----:B------:R-:W-:-:S04]  /*0cb0*/  ISETP.NE.U32.AND P0, PT, RZ, UR4, PT ;  /* 0x00000004ff007c0c */ /* 0x000fc8000bf05070 */
[----:B------:R-:W-:-:S13]  /*0cc0*/  ISETP.NE.AND.EX P0, PT, RZ, UR5, PT, P0 ;  /* 0x00000005ff007c0c */ /* 0x000fda000bf05300 */
[----:B------:R-:W-:Y:S05]  /*0cd0*/  @!P0 BRA `(.L_x_9) ;  /* 0x00000000000c8947 */ /* 0x000fea0003800000 */
[----:B------:R-:W0:Y:S02]  /*0ce0*/  LDC.64 R4, c[0x0][0x588] ;  /* 0x00016200ff047b82 */ /* 0x000e240000000a00 */
[----:B0-----:R1:W5:Y:S01]  /*0cf0*/  LDG.E R23, desc[UR36][R4.64] ;  /* 0x0000002404177981 */ /* 0x001362000c1e1900 */
[----:B------:R-:W-:Y:S05]  /*0d00*/  BRA `(.L_x_8) ;  /* 0x0000000000087947 */ /* 0x000fea0003800000 */
.L_x_9:
[----:B------:R-:W-:Y:S02]  /*0d10*/  ULDC UR4, c[0x0][0x580] ;  /* 0x0001600000047ab9 */ /* 0x000fe40000000800 */
[----:B------:R-:W-:-:S07]  /*0d20*/  IMAD.U32 R23, RZ, RZ, UR4 ;  /* 0x00000004ff177e24 */ /* 0x000fce000f8e00ff */
.L_x_8:
[----:B------:R-:W-:Y:S02]  /*0d30*/  ULDC.64 UR4, c[0x0][0x5a0] ;  /* 0x0001680000047ab9 */ /* 0x000fe40000000a00 */
[----:B------:R-:W-:-:S04]  /*0d40*/  ISETP.NE.U32.AND P0, PT, RZ, UR4, PT ;  /* 0x00000004ff007c0c */ /* 0x000fc8000bf05070 */
[----:B------:R-:W-:-:S13]  /*0d50*/  ISETP.NE.AND.EX P0, PT, RZ, UR5, PT, P0 ;  /* 0x00000005ff007c0c */ /* 0x000fda000bf05300 */
[----:B------:R-:W-:Y:S05]  /*0d60*/  @!P0 BRA `(.L_x_10) ;  /* 0x00000000001c8947 */ /* 0x000fea0003800000 */
[----:B01----:R-:W0:Y:S02]  /*0d70*/  LDC.64 R4, c[0x0][0x5a0] ;  /* 0x00016800ff047b82 */ /* 0x003e240000000a00 */
[----:B0-----:R-:W2:Y:S02]  /*0d80*/  LDG.E.64 R4, desc[UR36][R4.64] ;  /* 0x0000002404047981 */ /* 0x001ea4000c1e1b00 */
[----:B--2---:R-:W-:-:S04]  /*0d90*/  ISETP.NE.U32.AND P0, PT, R4, RZ, PT ;  /* 0x000000ff0400720c */ /* 0x004fc80003f05070 */
[----:B------:R-:W-:-:S13]  /*0da0*/  ISETP.NE.AND.EX P0, PT, R5, RZ, PT, P0 ;  /* 0x000000ff0500720c */ /* 0x000fda0003f05300 */
[----:B------:R-:W-:Y:S05]  /*0db0*/  @!P0 BRA `(.L_x_10) ;  /* 0x0000000000088947 */ /* 0x000fea0003800000 */
[----:B------:R0:W5:Y:S01]  /*0dc0*/  LD.E R56, desc[UR36][R4.64] ;  /* 0x0000002404387980 */ /* 0x000162000c101900 */
[----:B------:R-:W-:Y:S05]  /*0dd0*/  BRA `(.L_x_11) ;  /* 0x0000000000247947 */ /* 0x000fea0003800000 */
.L_x_10:
[----:B------:R-:W-:Y:S02]  /*0de0*/  ULDC.64 UR4, c[0x0][0x590] ;  /* 0x0001640000047ab9 */ /* 0x000fe40000000a00 */
[----:B------:R-:W-:-:S04]  /*0df0*/  ISETP.NE.U32.AND P0, PT, RZ, UR4, PT ;  /* 0x00000004ff007c0c */ /* 0x000fc8000bf05070 */
[----:B------:R-:W-:-:S13]  /*0e00*/  ISETP.NE.AND.EX P0, PT, RZ, UR5, PT, P0 ;  /* 0x00000005ff007c0c */ /* 0x000fda000bf05300 */
[----:B------:R-:W-:Y:S05]  /*0e10*/  @!P0 BRA `(.L_x_12) ;  /* 0x00000000000c8947 */ /* 0x000fea0003800000 */
[----:B01----:R-:W0:Y:S02]  /*0e20*/  LDC.64 R4, c[0x0][0x590] ;  /* 0x00016400ff047b82 */ /* 0x003e240000000a00 */
[----:B0-----:R1:W5:Y:S01]  /*0e30*/  LDG.E R56, desc[UR36][R4.64] ;  /* 0x0000002404387981 */ /* 0x001362000c1e1900 */
[----:B------:R-:W-:Y:S05]  /*0e40*/  BRA `(.L_x_11) ;  /* 0x0000000000087947 */ /* 0x000fea0003800000 */
.L_x_12:
[----:B------:R-:W-:Y:S02]  /*0e50*/  ULDC UR4, c[0x0][0x584] ;  /* 0x0001610000047ab9 */ /* 0x000fe40000000800 */
[----:B------:R-:W-:-:S07]  /*0e60*/  IMAD.U32 R56, RZ, RZ, UR4 ;  /* 0x00000004ff387e24 */ /* 0x000fce000f8e00ff */
.L_x_11:
[----:B------:R-:W-:-:S13]  /*0e70*/  LOP3.LUT P0, RZ, R0, 0xff, RZ, 0xc0, !PT ;  /* 0x000000ff00ff7812 */ /* 0x000fda000780c0ff */
[----:B------:R-:W-:Y:S05]  /*0e80*/  @!P0 EXIT ;  /* 0x000000000000894d */ /* 0x000fea0003800000 */
[----:B------:R-:W-:Y:S01]  /*0e90*/  ULDC UR4, c[0x0][0x28c] ;  /* 0x0000a30000047ab9 */ /* 0x000fe20000000800 */
[----:B------:R-:W-:Y:S01]  /*0ea0*/  LOP3.LUT R62, R19, 0x1, RZ, 0xfc, !PT ;  /* 0x00000001133e7812 */ /* 0x000fe200078efcff */
[----:B------:R-:W-:Y:S01]  /*0eb0*/  UIADD3 UR4, UR4, 0x3f, URZ ;  /* 0x0000003f04047890 */ /* 0x000fe2000fffe03f */
[----:B------:R-:W-:Y:S01]  /*0ec0*/  UMOV UR38, URZ ;  /* 0x0000003f00267c82 */ /* 0x000fe20008000000 */
[----:B------:R-:W-:Y:S02]  /*0ed0*/  UMOV UR39, URZ ;  /* 0x0000003f00277c82 */ /* 0x000fe40008000000 */
[----:B------:R-:W-:-:S04]  /*0ee0*/  USHF.R.S32.HI UR5, URZ, 0x1f, UR4 ;  /* 0x0000001f3f057899 */ /* 0x000fc80008011404 */
[----:B------:R-:W-:-:S04]  /*0ef0*/  ULEA.HI UR5, UR5, UR4, URZ, 0x6 ;  /* 0x0000000405057291 */ /* 0x000fc8000f8f303f */
[----:B------:R-:W-:-:S12]  /*0f00*/  USHF.R.S32.HI UR40, URZ, 0x6, UR5 ;  /* 0x000000063f287899 */ /* 0x000fd80008011405 */
.L_x_94:
[----:B------:R-:W-:Y:S01]  /*0f10*/  LOP3.LUT R0, R18, 0x80, RZ, 0xc0, !PT ;  /* 0x0000008012007812 */ /* 0x000fe200078ec0ff */
[----:B--2---:R-:W2:Y:S01]  /*0f20*/  S2UR UR7, SR_CgaCtaId ;  /* 0x00000000000779c3 */ /* 0x004ea20000008800 */
[----:B------:R-:W-:Y:S02]  /*0f30*/  UMOV UR6, 0x400 ;  /* 0x0000040000067882 */ /* 0x000fe40000000000 */
[----:B------:R-:W-:-:S06]  /*0f40*/  SHF.R.U32.HI R0, RZ, 0x7, R0 ;  /* 0x00000007ff007819 */ /* 0x000fcc0000011600 */
[----:B---3--:R-:W3:Y:S01]  /*0f50*/  SHFL.IDX PT, R0, R0, RZ, 0x1f ;  /* 0x00001fff00007589 */ /* 0x008ee200000e0000 */
[----:B--2---:R-:W-:Y:S01]  /*0f60*/  ULEA UR42, UR7, UR6, 0x18 ;  /* 0x00000006072a7291 */ /* 0x004fe2000f8ec03f */
[----:B---3--:R-:W-:-:S13]  /*0f70*/  R2UR UR4, R0 ;  /* 0x00000000000472ca */ /* 0x008fda00000e0000 */
[----:B------:R-:W-:-:S04]  /*0f80*/  ULEA.HI UR5, UR4, UR4, URZ, 0x1 ;  /* 0x0000000404057291 */ /* 0x000fc8000f8f083f */
[----:B------:R-:W-:-:S04]  /*0f90*/  ULOP3.LUT UR5, UR5, 0x7fffe, URZ, 0xc0, !UPT ;  /* 0x0007fffe05057892 */ /* 0x000fc8000f8ec03f */
[----:B------:R-:W-:-:S03]  /*0fa0*/  UIADD3 UR5, UR4, -UR5, URZ ;  /* 0x8000000504057290 */ /* 0x000fc6000fffe03f */
[----:B------:R-:W-:Y:S01]  /*0fb0*/  ULDC UR4, c[0x0][0x28c] ;  /* 0x0000a30000047ab9 */ /* 0x000fe20000000800 */
[----:B------:R-:W-:Y:S01]  /*0fc0*/  ULEA UR5, UR5, UR42, 0xd ;  /* 0x0000002a05057291 */ /* 0x000fe2000f8e683f */
[----:B------:R-:W-:-:S03]  /*0fd0*/  ISETP.LT.AND P0, PT, RZ, UR4, PT ;  /* 0x00000004ff007c0c */ /* 0x000fc6000bf01270 */
[----:B------:R-:W-:-:S04]  /*0fe0*/  UIADD3 UR5, UR5, 0x100, URZ ;  /* 0x0000010005057890 */ /* 0x000fc8000fffe03f */
[----:B------:R-:W-:-:S04]  /*0ff0*/  USHF.R.U32.HI UR5, URZ, 0x4, UR5 ;  /* 0x000000043f057899 */ /* 0x000fc80008011605 */
[----:B------:R-:W-:Y:S02]  /*1000*/  ULOP3.LUT UR41, UR5, 0x3fff, URZ, 0xc0, !UPT ;  /* 0x00003fff05297892 */ /* 0x000fe4000f8ec03f */
[----:B-1--45:R-:W-:Y:S10]  /*1010*/  @P0 BRA `(.L_x_13) ;  /* 0x0000000000400947 */ /* 0x032ff40003800000 */
[----:B------:R-:W-:Y:S01]  /*1020*/  MOV R0, 0x0 ;  /* 0x0000000000007802 */ /* 0x000fe20000000f00 */
[----:B------:R-:W-:Y:S01]  /*1030*/  ULDC.64 UR4, c[0x4][0x68] ;  /* 0x01001a0000047ab9 */ /* 0x000fe20000000a00 */
[----:B------:R-:W-:Y:S01]  /*1040*/  ULDC.64 UR6, c[0x4][0x8] ;  /* 0x0100020000067ab9 */ /* 0x000fe20000000a00 */
[----:B01----:R-:W-:Y:S01]  /*1050*/  IMAD.U32 R4, RZ, RZ, UR4 ;  /* 0x00000004ff047e24 */ /* 0x003fe2000f8e00ff */
[----:B------:R0:W1:Y:S01]  /*1060*/  LDC.64 R14, c[0x4][R0] ;  /* 0x01000000000e7b82 */ /* 0x0000620000000a00 */
[----:B------:R-:W-:Y:S01]  /*1070*/  IMAD.U32 R5, RZ, RZ, UR5 ;  /* 0x00000005ff057e24 */ /* 0x000fe2000f8e00ff */
[----:B------:R-:W-:Y:S01]  /*1080*/  ULDC.64 UR4, c[0x4][0x70] ;  /* 0x01001c0000047ab9 */ /* 0x000fe20000000a00 */
[----:B------:R-:W-:Y:S02]  /*1090*/  IMAD.U32 R10, RZ, RZ, UR6 ;  /* 0x00000006ff0a7e24 */ /* 0x000fe4000f8e00ff */
[----:B------:R-:W-:Y:S02]  /*10a0*/  IMAD.U32 R6, RZ, RZ, UR4 ;  /* 0x00000004ff067e24 */ /* 0x000fe4000f8e00ff */
[----:B------:R-:W-:-:S02]  /*10b0*/  IMAD.U32 R7, RZ, RZ, UR5 ;  /* 0x00000005ff077e24 */ /* 0x000fc4000f8e00ff */
[----:B------:R-:W-:Y:S02]  /*10c0*/  IMAD.U32 R11, RZ, RZ, UR7 ;  /* 0x00000007ff0b7e24 */ /* 0x000fe4000f8e00ff */
[----:B------:R-:W-:Y:S02]  /*10d0*/  IMAD.MOV.U32 R8, RZ, RZ, 0x1e1 ;  /* 0x000001e1ff087424 */ /* 0x000fe400078e00ff */
[----:B------:R-:W-:Y:S02]  /*10e0*/  IMAD.MOV.U32 R12, RZ, RZ, 0x1 ;  /* 0x00000001ff0c7424 */ /* 0x000fe400078e00ff */
[----:B0-----:R-:W-:-:S07]  /*10f0*/  IMAD.MOV.U32 R13, RZ, RZ, RZ ;  /* 0x000000ffff0d7224 */ /* 0x001fce00078e00ff */
[----:B------:R-:W-:-:S07]  /*1100*/  LEPC R20, `(.L_x_13) ;  /* 0x000000001014794e */ /* 0x000fce0000000000 */
[----:B-1---5:R-:W-:Y:S05]  /*1110*/  CALL.ABS.NOINC R14 ;  /* 0x000000000e007343 */ /* 0x022fea0003c00000 */
.L_x_13:
[----:B------:R-:W-:-:S13]  /*1120*/  ISETP.NE.AND P0, PT, R62, 0x3, PT ;  /* 0x000000033e00780c */ /* 0x000fda0003f05270 */
[----:B------:R-:W-:Y:S05]  /*1130*/  @!P0 BRA `(.L_x_14) ;  /* 0x0000000000048947 */ /* 0x000fea0003800000 */
[----:B------:R-:W-:Y:S01]  /*1140*/  BPT.TRAP 0x1 ;  /* 0x000000040000795c */ /* 0x000fe20000300000 */
.L_x_14:
[----:B------:R-:W-:Y:S02]  /*1150*/  IMAD.U32 R3, RZ, RZ, UR39 ;  /* 0x00000027ff037e24 */ /* 0x000fe4000f8e00ff */
[----:B------:R-:W-:-:S03]  /*1160*/  IMAD.U32 R0, RZ, RZ, UR38 ;  /* 0x00000026ff007e24 */ /* 0x000fc6000f8e00ff */
[----:B------:R-:W-:Y:S02]  /*1170*/  LEA R3, R3, UR42, 0x3 ;  /* 0x0000002a03037c11 */ /* 0x000fe4000f8e18ff */
[----:B------:R-:W-:-:S04]  /*1180*/  SHF.L.U32 R0, R0, 0x1f, RZ ;  /* 0x0000001f00007819 */ /* 0x000fc800000006ff */
[----:B------:R2:W3:Y:S01]  /*1190*/  SYNCS.PHASECHK.TRANS64.TRYWAIT P1, [R3+URZ], R0 ;  /* 0x00000000030075a7 */ /* 0x0004e2000802017f */
[----:B------:R-:W-:Y:S05]  /*11a0*/  @!P0 BRA `(.L_x_15) ;  /* 0x0000000000048947 */ /* 0x000fea0003800000 */
[----:B------:R-:W-:Y:S01]  /*11b0*/  BPT.TRAP 0x1 ;  /* 0x000000040000795c */ /* 0x000fe20000300000 */
.L_x_15:
[----:B---3--:R-:W-:Y:S05]  /*11c0*/  @P1 BRA `(.L_x_16) ;  /* 0x0000000000081947 */ /* 0x008fea0003800000 */
[----:B------:R-:W3:Y:S02]  /*11d0*/  SYNCS.PHASECHK.TRANS64.TRYWAIT P1, [R3+URZ], R0 ;  /* 0x00000000030075a7 */ /* 0x000ee4000802017f */
[----:B---3--:R-:W-:Y:S05]  /*11e0*/  @!P1 BRA `(.L_x_17) ;  /* 0x0000004800749947 */ /* 0x008fea0003800000 */
.L_x_16:
[----:B------:R-:W-:-:S04]  /*11f0*/  UISETP.LT.AND UP0, UPT, UR40, 0x1, UPT ;  /* 0x000000012800788c */ /* 0x000fc8000bf01270 */
[----:B------:R-:W-:-:S04]  /*1200*/  USEL UR4, UR40, 0x1, UP0 ;  /* 0x0000000128047887 */ /* 0x000fc80008000000 */
[----:B------:R-:W-:-:S06]  /*1210*/  UIADD3 UR4, UR40, -UR4, URZ ;  /* 0x8000000428047290 */ /* 0x000fcc000fffe03f */
[----:B--23--:R-:W-:Y:S01]  /*1220*/  IMAD.U32 R0, RZ, RZ, UR4 ;  /* 0x00000004ff007e24 */ /* 0x00cfe2000f8e00ff */
[----:B------:R-:W-:Y:S05]  /*1230*/  WARPSYNC.ALL ;  /* 0x0000000000007948 */ /* 0x000fea0003800000 */
[----:B------:R-:W-:Y:S01]  /*1240*/  ISETP.GE.AND P1, PT, R0, 0x1, PT ;  /* 0x000000010000780c */ /* 0x000fe20003f26270 */
[----:B------:R-:W-:Y:S01]  /*1250*/  UIADD3 UR4, UR42, 0xc100, URZ ;  /* 0x0000c1002a047890 */ /* 0x000fe2000fffe03f */
[----:B------:R-:W-:Y:S01]  /*1260*/  WARPGROUP.ARRIVE ;  /* 0x00000000000079c5 */ /* 0x000fe20000000000 */
[----:B------:R-:W-:Y:S01]  /*1270*/  UMOV UR9, 0x40000040 ;  /* 0x4000004000097882 */ /* 0x000fe20000000000 */
[----:B------:R-:W-:Y:S01]  /*1280*/  UMOV UR11, 0x40000040 ;  /* 0x40000040000b7882 */ /* 0x000fe20000000000 */
[----:B------:R-:W-:-:S04]  /*1290*/  USHF.R.U32.HI UR4, URZ, 0x4, UR4 ;  /* 0x000000043f047899 */ /* 0x000fc80008011604 */
[----:B------:R-:W-:Y:S02]  /*12a0*/  ULOP3.LUT UR5, UR4, 0x3fff, URZ, 0xc0, !UPT ;  /* 0x00003fff04057892 */ /* 0x000fe4000f8ec03f */
[----:B------:R-:W-:Y:S02]  /*12b0*/  ULOP3.LUT UR4, UR41, 0x10000, URZ, 0xfc, !UPT ;  /* 0x0001000029047892 */ /* 0x000fe4000f8efc3f */
[----:B------:R-:W-:Y:S02]  /*12c0*/  ULOP3.LUT UR5, UR5, 0x10000, URZ, 0xfc, !UPT ;  /* 0x0001000005057892 */ /* 0x000fe4000f8efc3f */
[----:B------:R-:W-:Y:S02]  /*12d0*/  ULEA UR6, UR39, UR4, 0xa ;  /* 0x0000000427067291 */ /* 0x000fe4000f8e503f */
[----:B------:R-:W-:-:S05]  /*12e0*/  ULEA UR7, UR39, UR5, 0x9 ;  /* 0x0000000527077291 */ /* 0x000fca000f8e483f */
[----:B------:R-:W-:Y:S02]  /*12f0*/  UMOV UR8, UR6 ;  /* 0x0000000600087c82 */ /* 0x000fe40008000000 */
[----:B------:R-:W-:Y:S02]  /*1300*/  UMOV UR10, UR7 ;  /* 0x00000007000a7c82 */ /* 0x000fe40008000000 */
[----:B------:R-:W-:Y:S01]  /*1310*/  HGMMA.64x64x16.F32.BF16 R24, gdesc[UR8], RZ, !UPT, gsb0 ;  /* 0x00e00000081879f0 */ /* 0x000fe2000c0018ff */
[----:B------:R-:W-:Y:S02]  /*1320*/  UIADD3 UR8, UR6, 0x2, URZ ;  /* 0x0000000206087890 */ /* 0x000fe4000fffe03f */
[----:B------:R-:W-:Y:S01]  /*1330*/  UIADD3 UR10, UR7, 0x2, URZ ;  /* 0x00000002070a7890 */ /* 0x000fe2000fffe03f */
[----:B------:R-:W-:Y:S01]  /*1340*/  UMOV UR9, 0x40000040 ;  /* 0x4000004000097882 */ /* 0x000fe20000000000 */
[----:B------:R-:W-:Y:S01]  /*1350*/  UMOV UR11, 0x40000040 ;  /* 0x40000040000b7882 */ /* 0x000fe20000000000 */
[----:B------:R-:W-:-:S02]  /*1360*/  WARPGROUP.DEPBAR.LE gsb0, 0x0 ;  /* 0x00008000000079c5 */ /* 0x000fc40000010000 */
[----:B------:R-:W-:-:S06]  /*1370*/  WARPGROUP.ARRIVE ;  /* 0x00000000000079c5 */ /* 0x000fcc0000000000 */
[----:B------:R-:W-:Y:S01]  /*1380*/  HGMMA.64x64x16.F32.BF16 R24, gdesc[UR8], R24, gsb0 ;  /* 0x00e00000081879f0 */ /* 0x000fe20008001818 */
[----:B------:R-:W-:Y:S02]  /*1390*/  UIADD3 UR8, UR6, 0x4, URZ ;  /* 0x0000000406087890 */ /* 0x000fe4000fffe03f */
[----:B------:R-:W-:Y:S01]  /*13a0*/  UIADD3 UR10, UR7, 0x4, URZ ;  /* 0x00000004070a7890 */ /* 0x000fe2000fffe03f */
[----:B------:R-:W-:Y:S01]  /*13b0*/  UMOV UR9, 0x40000040 ;  /* 0x4000004000097882 */ /* 0x000fe20000000000 */
[----:B------:R-:W-:Y:S01]  /*13c0*/  UMOV UR11, 0x40000040 ;  /* 0x40000040000b7882 */ /* 0x000fe20000000000 */
[----:B------:R-:W-:Y:S02]  /*13d0*/  WARPGROUP.DEPBAR.LE gsb0, 0x0 ;  /* 0x00008000000079c5 */ /* 0x000fe40000010000 */
        /* <DEDUP_REMOVED lines=8> */
[----:B------:R-:W-:Y:S03]  /*1460*/  HGMMA.64x64x16.F32.BF16 R24, gdesc[UR8], R24, gsb0 ;  /* 0x00e00000081879f0 */ /* 0x000fe60008001818 */
[----:B------:R-:W-:Y:S02]  /*1470*/  WARPGROUP.DEPBAR.LE gsb0, 0x0 ;  /* 0x00008000000079c5 */ /* 0x000fe40000010000 */
[----:B------:R-:W-:Y:S05]  /*1480*/  @!P1 BRA `(.L_x_18) ;  /* 0x0000000400189947 */ /* 0x000fea0003800000 */
[----:B------:R-:W-:-:S04]  /*1490*/  UIADD3 UR6, UR39, 0x1, URZ ;  /* 0x0000000127067890 */ /* 0x000fc8000fffe03f */
[----:B------:R-:W-:-:S04]  /*14a0*/  UISETP.NE.AND UP0, UPT, UR6, 0x3, UPT ;  /* 0x000000030600788c */ /* 0x000fc8000bf05270 */
[----:B------:R-:W-:Y:S02]  /*14b0*/  USEL UR7, URZ, 0x1, UP0 ;  /* 0x000000013f077887 */ /* 0x000fe40008000000 */
[----:B------:R-:W-:Y:S02]  /*14c0*/  USEL UR6, UR6, URZ, UP0 ;  /* 0x0000003f06067287 */ /* 0x000fe40008000000 */
[----:B------:R-:W-:-:S06]  /*14d0*/  ULOP3.LUT UR7, UR38, UR7, URZ, 0x3c, !UPT ;  /* 0x0000000726077292 */ /* 0x000fcc000f8e3c3f */
[----:B01----:R-:W-:Y:S01]  /*14e0*/  IMAD.U32 R5, RZ, RZ, UR7 ;  /* 0x00000007ff057e24 */ /* 0x003fe2000f8e00ff */
[----:B------:R-:W-:-:S06]  /*14f0*/  UMOV UR7, UR39 ;  /* 0x0000002700077c82 */ /* 0x000fcc0008000000 */
.L_x_25:
[----:B01----:R-:W-:Y:S05]  /*1500*/  @!P0 BRA `(.L_x_19) ;  /* 0x0000000000048947 */ /* 0x003fea0003800000 */
[----:B------:R-:W-:Y:S01]  /*1510*/  BPT.TRAP 0x1 ;  /* 0x000000040000795c */ /* 0x000fe20000300000 */
.L_x_19:
[----:B------:R-:W0:Y:S01]  /*1520*/  S2UR UR9, SR_CgaCtaId ;  /* 0x00000000000979c3 */ /* 0x000e220000008800 */
[----:B------:R-:W-:Y:S01]  /*1530*/  UMOV UR8, 0x400 ;  /* 0x0000040000087882 */ /* 0x000fe20000000000 */
[----:B------:R-:W-:Y:S01]  /*1540*/  SHF.L.U32 R3, R5, 0x1f, RZ ;  /* 0x0000001f05037819 */ /* 0x000fe200000006ff */
[----:B0-----:R-:W-:-:S04]  /*1550*/  ULEA UR14, UR9, UR8, 0x18 ;  /* 0x00000008090e7291 */ /* 0x001fc8000f8ec03f */
[----:B------:R-:W-:-:S09]  /*1560*/  ULEA UR8, UR6, UR14, 0x3 ;  /* 0x0000000e06087291 */ /* 0x000fd2000f8e183f */
[----:B------:R0:W1:Y:S01]  /*1570*/  SYNCS.PHASECHK.TRANS64.TRYWAIT P1, [UR8], R3 ;  /* 0x00000003ff0075a7 */ /* 0x0000620008020148 */
[----:B------:R-:W-:Y:S05]  /*1580*/  @!P0 BRA `(.L_x_20) ;  /* 0x0000000000048947 */ /* 0x000fea0003800000 */
[----:B------:R-:W-:Y:S01]  /*1590*/  BPT.TRAP 0x1 ;  /* 0x000000040000795c */ /* 0x000fe20000300000 */
.L_x_20:
[----:B-1----:R-:W-:Y:S05]  /*15a0*/  @P1 BRA `(.L_x_21) ;  /* 0x0000000000081947 */ /* 0x002fea0003800000 */
[----:B------:R-:W1:Y:S02]  /*15b0*/  SYNCS.PHASECHK.TRANS64.TRYWAIT P1, [UR8], R3 ;  /* 0x00000003ff0075a7 */ /* 0x000e640008020148 */
[----:B-1----:R-:W-:Y:S05]  /*15c0*/  @!P1 BRA `(.L_x_22) ;  /* 0x0000004400909947 */ /* 0x002fea0003800000 */
.L_x_21:
[----:B------:R-:W-:Y:S01]  /*15d0*/  ULEA UR12, UR6, UR4, 0xa ;  /* 0x00000004060c7291 */ /* 0x000fe2000f8e503f */
[----:B------:R-:W-:Y:S01]  /*15e0*/  WARPGROUP.ARRIVE ;  /* 0x00000000000079c5 */ /* 0x000fe20000000000 */
[----:B------:R-:W-:Y:S01]  /*15f0*/  ULEA UR13, UR6, UR5, 0x9 ;  /* 0x00000005060d7291 */ /* 0x000fe2000f8e483f */
[----:B------:R-:W-:Y:S01]  /*1600*/  UMOV UR9, 0x40000040 ;  /* 0x4000004000097882 */ /* 0x000fe20000000000 */
[----:B------:R-:W-:-:S03]  /*1610*/  UMOV UR11, 0x40000040 ;  /* 0x40000040000b7882 */ /* 0x000fc60000000000 */
[----:B------:R-:W-:Y:S02]  /*1620*/  UMOV UR8, UR12 ;  /* 0x0000000c00087c82 */ /* 0x000fe40008000000 */
[----:B------:R-:W-:Y:S02]  /*1630*/  UMOV UR10, UR13 ;  /* 0x0000000d000a7c82 */ /* 0x000fe40008000000 */
[----:B------:R-:W-:Y:S01]  /*1640*/  HGMMA.64x64x16.F32.BF16 R24, gdesc[UR8], R24, gsb0 ;  /* 0x00e00000081879f0 */ /* 0x000fe20008001818 */
        /* <DEDUP_REMOVED lines=23> */
[----:B------:R-:W-:Y:S01]  /*17c0*/  BPT.TRAP 0x1 ;  /* 0x000000040000795c */ /* 0x000fe20000300000 */
.L_x_23:
[----:B------:R-:W-:Y:S01]  /*17d0*/  ULEA UR8, UR7, UR14, 0x3 ;  /* 0x0000000e07087291 */ /* 0x000fe2000f8e183f */
[----:B------:R-:W-:-:S03]  /*17e0*/  ISETP.GT.U32.AND P1, PT, R19, 0x1, PT ;  /* 0x000000011300780c */ /* 0x000fc60003f24070 */
[----:B------:R-:W-:-:S04]  /*17f0*/  UIADD3 UR8, UR8, 0x18, URZ ;  /* 0x0000001808087890 */ /* 0x000fc8000fffe03f */
[----:B------:R-:W-:-:S09]  /*1800*/  UPRMT UR8, URZ, 0x654, UR8 ;  /* 0x000006543f087896 */ /* 0x000fd20008000008 */
[----:B------:R-:W-:Y:S01]  /*1810*/  SYNCS.ARRIVE.TRANS64.RED.A1T0 RZ, [UR8], RZ ;  /* 0x000000ffffff79a7 */ /* 0x000fe20008100408 */
[----:B------:R-:W-:Y:S05]  /*1820*/  @P1 BRA `(.L_x_24) ;  /* 0x0000000000041947 */ /* 0x000fea0003800000 */
[----:B------:R-:W-:Y:S01]  /*1830*/  BPT.TRAP 0x1 ;  /* 0x000000040000795c */ /* 0x000fe20000300000 */
.L_x_24:
[----:B------:R-:W-:Y:S01]  /*1840*/  UIADD3 UR6, UR6, 0x1, URZ ;  /* 0x0000000106067890 */ /* 0x000fe2000fffe03f */
[C---:B------:R-:W-:Y:S01]  /*1850*/  ISETP.GT.AND P1, PT, R0.reuse, 0x1, PT ;  /* 0x000000010000780c */ /* 0x040fe20003f24270 */
[----:B------:R-:W-:Y:S01]  /*1860*/  UIADD3 UR7, UR7, 0x1, URZ ;  /* 0x0000000107077890 */ /* 0x000fe2000fffe03f */
[----:B------:R-:W-:Y:S01]  /*1870*/  VIADD R0, R0, 0xffffffff ;  /* 0xffffffff00007836 */ /* 0x000fe20000000000 */
[----:B------:R-:W-:Y:S02]  /*1880*/  UISETP.NE.AND UP0, UPT, UR6, 0x3, UPT ;  /* 0x000000030600788c */ /* 0x000fe4000bf05270 */
[----:B------:R-:W-:Y:S02]  /*1890*/  UISETP.NE.AND UP1, UPT, UR7, 0x3, UPT ;  /* 0x000000030700788c */ /* 0x000fe4000bf25270 */
[----:B------:R-:W-:Y:S02]  /*18a0*/  USEL UR8, URZ, 0x1, UP0 ;  /* 0x000000013f087887 */ /* 0x000fe40008000000 */
[----:B------:R-:W-:-:S02]  /*18b0*/  USEL UR6, UR6, URZ, UP0 ;  /* 0x0000003f06067287 */ /* 0x000fc40008000000 */
[----:B------:R-:W-:Y:S02]  /*18c0*/  USEL UR7, UR7, URZ, UP1 ;  /* 0x0000003f07077287 */ /* 0x000fe40008800000 */
[----:B------:R-:W-:Y:S01]  /*18d0*/  LOP3.LUT R5, R5, UR8, RZ, 0x3c, !PT ;  /* 0x0000000805057c12 */ /* 0x000fe2000f8e3cff */
[----:B------:R-:W-:Y:S09]  /*18e0*/  @P1 BRA `(.L_x_25) ;  /* 0xfffffffc00041947 */ /* 0x000ff2000383ffff */
.L_x_18:
[----:B------:R-:W2:Y:S02]  /*18f0*/  LDC R0, c[0x0][0x28c] ;  /* 0x0000a300ff007b82 */ /* 0x000ea40000000800 */
[----:B--2---:R-:W-:-:S13]  /*1900*/  ISETP.GE.AND P1, PT, R0, 0x1, PT ;  /* 0x000000010000780c */ /* 0x004fda0003f26270 */
[----:B------:R-:W-:Y:S05]  /*1910*/  @!P1 BRA `(.L_x_26) ;  /* 0x0000000000489947 */ /* 0x000fea0003800000 */
[----:B------:R-:W-:Y:S05]  /*1920*/  @!P0 BRA `(.L_x_27) ;  /* 0x0000000000048947 */ /* 0x000fea0003800000 */
[----:B------:R-:W-:Y:S01]  /*1930*/  BPT.TRAP 0x1 ;  /* 0x000000040000795c */ /* 0x000fe20000300000 */
.L_x_27:
[----:B------:R-:W2:Y:S01]  /*1940*/  S2UR UR7, SR_CgaCtaId ;  /* 0x00000000000779c3 */ /* 0x000ea20000008800 */
[----:B------:R-:W-:Y:S01]  /*1950*/  UISETP.LT.AND UP0, UPT, UR40, 0x1, UPT ;  /* 0x000000012800788c */ /* 0x000fe2000bf01270 */
[----:B------:R-:W-:-:S03]  /*1960*/  ISETP.GT.U32.AND P0, PT, R19, 0x1, PT ;  /* 0x000000011300780c */ /* 0x000fc60003f04070 */
[----:B------:R-:W-:-:S04]  /*1970*/  USEL UR6, UR40, 0x1, UP0 ;  /* 0x0000000128067887 */ /* 0x000fc80008000000 */
[----:B------:R-:W-:-:S04]  /*1980*/  UIADD3 UR6, UR39, UR40, -UR6 ;  /* 0x0000002827067290 */ /* 0x000fc8000fffe806 */
[----:B------:R-:W-:-:S04]  /*1990*/  UIMAD.WIDE.U32 UR4, UR6, -0x55555555, URZ ;  /* 0xaaaaaaab060478a5 */ /* 0x000fc8000f8e003f */
[----:B------:R-:W-:-:S03]  /*19a0*/  USHF.R.U32.HI UR4, URZ, 0x1, UR5 ;  /* 0x000000013f047899 */ /* 0x000fc60008011605 */
[----:B------:R-:W-:Y:S01]  /*19b0*/  UMOV UR5, 0x400 ;  /* 0x0000040000057882 */ /* 0x000fe20000000000 */
[----:B------:R-:W-:Y:S02]  /*19c0*/  UIMAD UR6, UR4, -0x3, UR6 ;  /* 0xfffffffd040678a4 */ /* 0x000fe4000f8e0206 */
[----:B--2---:R-:W-:-:S04]  /*19d0*/  ULEA UR5, UR7, UR5, 0x18 ;  /* 0x0000000507057291 */ /* 0x004fc8000f8ec03f */
[----:B------:R-:W-:-:S04]  /*19e0*/  ULEA UR6, UR6, UR5, 0x3 ;  /* 0x0000000506067291 */ /* 0x000fc8000f8e183f */
[----:B------:R-:W-:-:S04]  /*19f0*/  UIADD3 UR6, UR6, 0x18, URZ ;  /* 0x0000001806067890 */ /* 0x000fc8000fffe03f */
[----:B------:R-:W-:-:S09]  /*1a00*/  UPRMT UR6, URZ, 0x654, UR6 ;  /* 0x000006543f067896 */ /* 0x000fd20008000006 */
[----:B------:R-:W-:Y:S01]  /*1a10*/  SYNCS.ARRIVE.TRANS64.RED.A1T0 RZ, [UR6], RZ ;  /* 0x000000ffffff79a7 */ /* 0x000fe20008100406 */
[----:B------:R-:W-:Y:S05]  /*1a20*/  @P0 BRA `(.L_x_26) ;  /* 0x0000000000040947 */ /* 0x000fea0003800000 */
[----:B------:R-:W-:Y:S01]  /*1a30*/  BPT.TRAP 0x1 ;  /* 0x000000040000795c */ /* 0x000fe20000300000 */
.L_x_26:
[----:B------:R-:W2:Y:S01]  /*1a40*/  LDC R6, c[0x0][0x288] ;  /* 0x0000a200ff067b82 */ /* 0x000ea20000000800 */
[C---:B01----:R-:W-:Y:S01]  /*1a50*/  LOP3.LUT R5, R18.reuse, 0x3, RZ, 0xc0, !PT ;  /* 0x0000000312057812 */ /* 0x043fe200078ec0ff */
[----:B------:R-:W-:Y:S01]  /*1a60*/  IMAD.SHL.U32 R59, R59, 0x40, RZ ;  /* 0x000000403b3b7824 */ /* 0x000fe200078e00ff */
[----:B------:R-:W-:Y:S01]  /*1a70*/  UIADD3 UR39, UR40, UR39, URZ ;  /* 0x0000002728277290 */ /* 0x000fe2000fffe03f */
[----:B------:R-:W-:Y:S01]  /*1a80*/  SHF.R.U32.HI R3, RZ, 0x2, R18 ;  /* 0x00000002ff037819 */ /* 0x000fe20000011612 */
[C---:B------:R-:W-:Y:S01]  /*1a90*/  IMAD.SHL.U32 R10, R18.reuse, 0x2, RZ ;  /* 0x00000002120a7824 */ /* 0x040fe200078e00ff */
[----:B------:R-:W-:Y:S01]  /*1aa0*/  LOP3.LUT R4, R18, 0x60, RZ, 0xc0, !PT ;  /* 0x0000006012047812 */ /* 0x000fe200078ec0ff */
[----:B------:R-:W-:Y:S01]  /*1ab0*/  UISETP.GT.U32.AND UP0, UPT, UR39, 0x2, UPT ;  /* 0x000000022700788c */ /* 0x000fe2000bf04070 */
[----:B------:R-:W-:Y:S01]  /*1ac0*/  LOP3.LUT R0, R22, 0x1, RZ, 0xc0, !PT ;  /* 0x0000000116007812 */ /* 0x000fe200078ec0ff */
[----:B------:R-:W-:Y:S01]  /*1ad0*/  ULDC UR7, c[0x0][0x284] ;  /* 0x0000a10000077ab9 */ /* 0x000fe20000000800 */
[----:B------:R-:W-:Y:S01]  /*1ae0*/  LOP3.LUT R3, R3, 0x7, RZ, 0xc0, !PT ;  /* 0x0000000703037812 */ /* 0x000fe200078ec0ff */
[----:B------:R-:W-:Y:S01]  /*1af0*/  UISETP.LT.U32.AND UP0, UPT, UR40, 0x3, UP0 ;  /* 0x000000032800788c */ /* 0x000fe20008701070 */
[----:B------:R-:W-:Y:S01]  /*1b00*/  SHF.R.U32.HI R4, RZ, 0x1, R4 ;  /* 0x00000001ff047819 */ /* 0x000fe20000011604 */
[----:B------:R-:W-:Y:S01]  /*1b10*/  IMAD.SHL.U32 R8, R0, 0x40, RZ ;  /* 0x0000004000087824 */ /* 0x000fe200078e00ff */
[----:B------:R-:W-:Y:S01]  /*1b20*/  UISETP.GE.U32.AND UP1, UPT, UR40, 0x3, UPT ;  /* 0x000000032800788c */ /* 0x000fe2000bf26070 */
[----:B------:R-:W-:Y:S01]  /*1b30*/  SHF.R.S32.HI R15, RZ, 0x1f, R57 ;  /* 0x0000001fff0f7819 */ /* 0x000fe20000011439 */
[----:B------:R-:W-:Y:S01]  /*1b40*/  ULDC.64 UR8, c[0x0][0x5d0] ;  /* 0x0001740000087ab9 */ /* 0x000fe20000000a00 */
[--C-:B------:R-:W-:Y:S01]  /*1b50*/  IADD3 R7, RZ, -R4, -R3.reuse ;  /* 0x80000004ff077210 */ /* 0x100fe20007ffe803 */
[----:B------:R-:W-:Y:S01]  /*1b60*/  UIMAD.WIDE.U32 UR4, UR39, -0x55555555, URZ ;  /* 0xaaaaaaab270478a5 */ /* 0x000fe2000f8e003f */
[C---:B------:R-:W-:Y:S01]  /*1b70*/  LOP3.LUT R10, R59.reuse, 0x6, R10, 0xf8, !PT ;  /* 0x000000063b0a7812 */ /* 0x040fe200078ef80a */
[----:B------:R-:W-:Y:S01]  /*1b80*/  USEL UR6, URZ, 0x1, !UP0 ;  /* 0x000000013f067887 */ /* 0x000fe2000c000000 */
[----:B------:R-:W-:Y:S01]  /*1b90*/  LOP3.LUT R3, R8, 0x40, R3, 0xe2, !PT ;  /* 0x0000004008037812 */ /* 0x000fe200078ee203 */
[C---:B------:R-:W-:Y:S01]  /*1ba0*/  IMAD.WIDE R8, R58.reuse, 0x80, RZ ;  /* 0x000000803a087825 */ /* 0x040fe200078e02ff */
[----:B------:R-:W-:Y:S01]  /*1bb0*/  SHF.R.S32.HI R11, RZ, 0x1f, R10 ;  /* 0x0000001fff0b7819 */ /* 0x000fe2000001140a */
[----:B------:R-:W-:Y:S01]  /*1bc0*/  USHF.R.U32.HI UR4, URZ, 0x1, UR5 ;  /* 0x000000013f047899 */ /* 0x000fe20008011605 */
[----:B--2---:R-:W-:Y:S01]  /*1bd0*/  ISETP.GE.AND P0, PT, R59, R6, PT ;  /* 0x000000063b00720c */ /* 0x004fe20003f06270 */
[----:B------:R-:W-:Y:S01]  /*1be0*/  IMAD R12, R5, -0x2, R6 ;  /* 0xfffffffe050c7824 */ /* 0x000fe200078e0206 */
[----:B------:R-:W-:Y:S01]  /*1bf0*/  ULOP3.LUT UR38, UR38, UR6, URZ, 0x3c, !UPT ;  /* 0x0000000626267292 */ /* 0x000fe2000f8e3c3f */
[----:B------:R-:W-:Y:S01]  /*1c00*/  IMAD.SHL.U32 R5, R58, 0x80, RZ ;  /* 0x000000803a057824 */ /* 0x000fe200078e00ff */
[----:B------:R-:W-:Y:S01]  /*1c10*/  LOP3.LUT R73, R8, R3, R4, 0xfe, !PT ;  /* 0x0000000308497212 */ /* 0x000fe200078efe04 */
[----:B------:R-:W-:Y:S01]  /*1c20*/  IMAD R6, R15, UR8, RZ ;  /* 0x000000080f067c24 */ /* 0x000fe2000f8e02ff */
[----:B------:R-:W-:Y:S01]  /*1c30*/  UIMAD UR39, UR4, -0x3, UR39 ;  /* 0xfffffffd042778a4 */ /* 0x000fe2000f8e0227 */
[----:B------:R-:W-:Y:S01]  /*1c40*/  IMAD R0, R0, -0x40, R7 ;  /* 0xffffffc000007824 */ /* 0x000fe200078e0207 */
[----:B------:R-:W-:Y:S01]  /*1c50*/  ISETP.GE.OR P0, PT, R5, UR7, P0 ;  /* 0x0000000705007c0c */ /* 0x000fe20008706670 */
[C---:B------:R-:W-:Y:S01]  /*1c60*/  IMAD R13, R57.reuse, UR9, R6 ;  /* 0x00000009390d7c24 */ /* 0x040fe2000f8e0206 */
[----:B------:R-:W-:Y:S01]  /*1c70*/  @UP1 ULOP3.LUT UR38, UR38, 0x1, UR4, 0x78, !UPT ;  /* 0x0000000126261892 */ /* 0x000fe2000f8e7804 */
[----:B------:R-:W-:Y:S01]  /*1c80*/  IMAD.WIDE.U32 R6, R57, UR8, R10 ;  /* 0x0000000839067c25 */ /* 0x000fe2000f8e000a */
[----:B------:R-:W-:-:S03]  /*1c90*/  IADD3 R3, -R5, UR7, R0 ;  /* 0x0000000705037c10 */ /* 0x000fc6000fffe100 */
[----:B------:R-:W-:Y:S02]  /*1ca0*/  IMAD.IADD R7, R7, 0x1, R13 ;  /* 0x0000000107077824 */ /* 0x000fe400078e020d */
[----:B------:R-:W-:Y:S02]  /*1cb0*/  IMAD.IADD R4, R12, 0x1, -R59 ;  /* 0x000000010c047824 */ /* 0x000fe400078e0a3b */
[----:B------:R-:W-:Y:S02]  /*1cc0*/  IMAD.MOV.U32 R0, RZ, RZ, -0x1 ;  /* 0xffffffffff007424 */ /* 0x000fe400078e00ff */
[----:B------:R-:W-:Y:S05]  /*1cd0*/  @P0 BRA `(.L_x_28) ;  /* 0x0000002000a40947 */ /* 0x000fea0003800000 */
[----:B------:R-:W0:Y:S01]  /*1ce0*/  LDC.64 R66, c[0x0][0x5c8] ;  /* 0x00017200ff427b82 */ /* 0x000e220000000a00 */
[----:B-----5:R-:W-:Y:S01]  /*1cf0*/  FSETP.NEU.AND P0, PT, R56, RZ, PT ;  /* 0x000000ff3800720b */ /* 0x020fe20003f0d000 */
[----:B------:R-:W-:Y:S01]  /*1d00*/  BSSY B0, `(.L_x_28) ;  /* 0x0000226000007945 */ /* 0x000fe20003800000 */
[----:B------:R-:W-:-:S04]  /*1d10*/  ISETP.GT.AND P2, PT, R4, RZ, PT ;  /* 0x000000ff0400720c */ /* 0x000fc80003f44270 */
[----:B------:R-:W-:Y:S01]  /*1d20*/  ISETP.GT.AND P1, PT, R3, RZ, P2 ;  /* 0x000000ff0300720c */ /* 0x000fe20001724270 */
[-C--:B0-----:R-:W-:Y:S02]  /*1d30*/  IMAD R12, R9, R66.reuse, RZ ;  /* 0x00000042090c7224 */ /* 0x081fe400078e02ff */
[----:B------:R-:W-:-:S04]  /*1d40*/  IMAD.WIDE.U32 R58, R73, R66, R6 ;  /* 0x00000042493a7225 */ /* 0x000fc800078e0006 */
[----:B------:R-:W-:-:S04]  /*1d50*/  IMAD R5, R73, R67, R12 ;  /* 0x0000004349057224 */ /* 0x000fc800078e020c */
[----:B------:R-:W-:Y:S01]  /*1d60*/  IMAD.IADD R75, R59, 0x1, R5 ;  /* 0x000000013b4b7824 */ /* 0x000fe200078e0205 */
[----:B------:R-:W-:Y:S06]  /*1d70*/  @!P0 BRA `(.L_x_29) ;  /* 0x0000001400e88947 */ /* 0x000fec0003800000 */
[----:B------:R-:W0:Y:S01]  /*1d80*/  LDC.64 R64, c[0x0][0x5b8] ;  /* 0x00016e00ff407b82 */ /* 0x000e220000000a00 */
[----:B------:R-:W-:-:S07]  /*1d90*/  ULDC.64 UR4, c[0x0][0x5c0] ;  /* 0x0001700000047ab9 */ /* 0x000fce0000000a00 */
[----:B------:R-:W1:Y:S08]  /*1da0*/  LDC.64 R68, c[0x0][0x5b0] ;  /* 0x00016c00ff447b82 */ /* 0x000e700000000a00 */
[----:B------:R-:W2:Y:S01]  /*1db0*/  LDC.64 R70, c[0x0][0x5a8] ;  /* 0x00016a00ff467b82 */ /* 0x000ea20000000a00 */
[-C--:B0-----:R-:W-:Y:S02]  /*1dc0*/  IMAD R6, R15, R64.reuse, RZ ;  /* 0x000000400f067224 */ /* 0x081fe400078e02ff */
[----:B------:R-:W-:-:S04]  /*1dd0*/  IMAD.WIDE.U32 R60, R57, R64, R10 ;  /* 0x00000040393c7225 */ /* 0x000fc800078e000a */
[----:B------:R-:W-:Y:S02]  /*1de0*/  IMAD R63, R57, R65, R6 ;  /* 0x00000041393f7224 */ /* 0x000fe400078e0206 */
[-C--:B-1----:R-:W-:Y:S02]  /*1df0*/  IMAD R8, R9, R68.reuse, RZ ;  /* 0x0000004409087224 */ /* 0x082fe400078e02ff */
[----:B------:R-:W-:Y:S02]  /*1e00*/  IMAD.IADD R13, R61, 0x1, R63 ;  /* 0x000000013d0d7824 */ /* 0x000fe400078e023f */
[----:B------:R-:W-:Y:S02]  /*1e10*/  IMAD.MOV.U32 R12, RZ, RZ, R60 ;  /* 0x000000ffff0c7224 */ /* 0x000fe400078e003c */
[C---:B------:R-:W-:Y:S02]  /*1e20*/  IMAD R65, R73.reuse, R69, R8 ;  /* 0x0000004549417224 */ /* 0x040fe400078e0208 */
[----:B------:R-:W-:-:S04]  /*1e30*/  IMAD.WIDE.U32 R6, R73, R68, R12 ;  /* 0x0000004449067225 */ /* 0x000fc800078e000c */
[----:B------:R-:W-:Y:S01]  /*1e40*/  IMAD.IADD R5, R7, 0x1, R65 ;  /* 0x0000000107057824 */ /* 0x000fe200078e0241 */
[----:B--2---:R-:W-:-:S04]  /*1e50*/  LEA R14, P0, R6, R70, 0x1 ;  /* 0x00000046060e7211 */ /* 0x004fc800078008ff */
[----:B------:R-:W-:-:S05]  /*1e60*/  LEA.HI.X R15, R6, R71, R5, 0x1, P0 ;  /* 0x00000047060f7211 */ /* 0x000fca00000f0c05 */
[----:B------:R0:W2:Y:S01]  /*1e70*/  @P1 LDG.E.LTC128B.U16 R5, desc[UR36][R14.64] ;  /* 0x000000240e051981 */ /* 0x0000a2000c1e1520 */
[----:B------:R-:W-:Y:S01]  /*1e80*/  LEA R8, P0, R58, UR4, 0x1 ;  /* 0x000000043a087c11 */ /* 0x000fe2000f8008ff */
[----:B------:R-:W-:Y:S01]  /*1e90*/  IMAD.WIDE.U32 R6, R73, R68, R10 ;  /* 0x0000004449067225 */ /* 0x000fe200078e000a */
[----:B------:R-:W-:Y:S03]  /*1ea0*/  BSSY B1, `(.L_x_30) ;  /* 0x0000012000017945 */ /* 0x000fe60003800000 */
[----:B------:R-:W-:Y:S02]  /*1eb0*/  IMAD.IADD R7, R65, 0x1, R7 ;  /* 0x0000000141077824 */ /* 0x000fe400078e0207 */
[----:B------:R-:W-:Y:S01]  /*1ec0*/  IMAD.WIDE.U32 R20, R57, R64, R6 ;  /* 0x0000004039147225 */ /* 0x000fe200078e0006 */
[----:B0-----:R-:W-:-:S03]  /*1ed0*/  SHF.L.U64.HI R15, R68, 0x3, R69 ;  /* 0x00000003440f7819 */ /* 0x001fc60000010245 */
[----:B------:R-:W-:Y:S01]  /*1ee0*/  IMAD.IADD R7, R63, 0x1, R21 ;  /* 0x000000013f077824 */ /* 0x000fe200078e0215 */
[----:B------:R-:W-:Y:S01]  /*1ef0*/  LEA R6, P4, R20, R70, 0x1 ;  /* 0x0000004614067211 */ /* 0x000fe200078808ff */
[----:B------:R-:W-:-:S03]  /*1f00*/  IMAD.SHL.U32 R14, R68, 0x8, RZ ;  /* 0x00000008440e7824 */ /* 0x000fc600078e00ff */
[----:B------:R-:W-:Y:S01]  /*1f10*/  LEA.HI.X R7, R20, R71, R7, 0x1, P4 ;  /* 0x0000004714077211 */ /* 0x000fe200020f0c07 */
[----:B--2---:R-:W-:-:S04]  /*1f20*/  IMAD.U32 R9, R5, 0x10000, RZ ;  /* 0x0001000005097824 */ /* 0x004fc800078e00ff */
[----:B------:R-:W-:-:S04]  /*1f30*/  FMUL R9, R9, R56 ;  /* 0x0000003809097220 */ /* 0x000fc80000400000 */
[----:B------:R-:W-:Y:S01]  /*1f40*/  FFMA R24, R24, R23, R9 ;  /* 0x0000001718187223 */ /* 0x000fe20000000009 */
[----:B------:R-:W-:Y:S02]  /*1f50*/  LEA.HI.X R9, R58, UR5, R75, 0x1, P0 ;  /* 0x000000053a097c11 */ /* 0x000fe400080f0c4b */
[----:B------:R-:W-:Y:S02]  /*1f60*/  ISETP.GT.AND P0, PT, R4, 0x1, PT ;  /* 0x000000010400780c */ /* 0x000fe40003f04270 */
[----:B------:R-:W-:Y:S02]  /*1f70*/  F2FP.BF16.F32.PACK_AB R24, RZ, R24 ;  /* 0x00000018ff18723e */ /* 0x000fe400000010ff */
[----:B------:R-:W-:-:S03]  /*1f80*/  ISETP.GT.AND P3, PT, R3, RZ, P0 ;  /* 0x000000ff0300720c */ /* 0x000fc60000764270 */
[----:B------:R0:W-:Y:S10]  /*1f90*/  @P1 STG.E.U16 desc[UR36][R8.64], R24 ;  /* 0x0000001808001986 */ /* 0x0001f4000c101524 */
[----:B------:R-:W-:Y:S05]  /*1fa0*/  @!P3 BRA `(.L_x_31) ;  /* 0x000000000004b947 */ /* 0x000fea0003800000 */
[----:B------:R1:W5:Y:S02]  /*1fb0*/  LDG.E.LTC128B.U16 R5, desc[UR36][R6.64+0x2] ;  /* 0x0000022406057981 */ /* 0x000364000c1e1520 */
.L_x_31:
[----:B------:R-:W-:Y:S05]  /*1fc0*/  BSYNC B1 ;  /* 0x0000000000017941 */ /* 0x000fea0003800000 */
.L_x_30:
[----:B-----5:R-:W-:Y:S01]  /*1fd0*/  IMAD.U32 R59, R5, 0x10000, RZ ;  /* 0x00010000053b7824 */ /* 0x020fe200078e00ff */
[----:B------:R-:W-:Y:S01]  /*1fe0*/  ISETP.GT.AND P2, PT, R3, 0x8, P2 ;  /* 0x000000080300780c */ /* 0x000fe20001744270 */
[----:B------:R-:W-:Y:S01]  /*1ff0*/  IMAD.WIDE.U32 R20, R73, R68, R14 ;  /* 0x0000004449147225 */ /* 0x000fe200078e000e */
[----:B0-----:R-:W-:-:S03]  /*2000*/  PRMT R24, R5, 0x7610, R24 ;  /* 0x0000761005187816 */ /* 0x001fc60000000018 */
[----:B------:R-:W-:Y:S01]  /*2010*/  FMUL R12, R59, R56 ;  /* 0x000000383b0c7220 */ /* 0x000fe20000400000 */
[----:B------:R-:W-:Y:S01]  /*2020*/  IMAD.IADD R65, R65, 0x1, R21 ;  /* 0x0000000141417824 */ /* 0x000fe200078e0215 */
[----:B------:R-:W-:Y:S02]  /*2030*/  IADD3 R60, P1, R60, R20, RZ ;  /* 0x000000143c3c7210 */ /* 0x000fe40007f3e0ff */
[----:B------:R-:W-:-:S03]  /*2040*/  FFMA R12, R25, R23, R12 ;  /* 0x00000017190c7223 */ /* 0x000fc6000000000c */
[----:B------:R-:W-:Y:S02]  /*2050*/  IMAD.X R13, R65, 0x1, R13, P1 ;  /* 0x00000001410d7824 */ /* 0x000fe400008e060d */
[----:B------:R-:W-:Y:S02]  /*2060*/  F2FP.BF16.F32.PACK_AB R12, RZ, R12 ;  /* 0x0000000cff0c723e */ /* 0x000fe400000010ff */
[----:B------:R-:W-:Y:S02]  /*2070*/  LEA R14, P1, R60, R70, 0x1 ;  /* 0x000000463c0e7211 */ /* 0x000fe400078208ff */
[----:B------:R-:W-:Y:S02]  /*2080*/  PRMT R21, R12, 0x7610, R21 ;  /* 0x000076100c157816 */ /* 0x000fe40000000015 */
[----:B------:R-:W-:-:S03]  /*2090*/  LEA.HI.X R15, R60, R71, R13, 0x1, P1 ;  /* 0x000000473c0f7211 */ /* 0x000fc600008f0c0d */
[----:B------:R0:W-:Y:S04]  /*20a0*/  @P3 STG.E.U16 desc[UR36][R8.64+0x2], R21 ;  /* 0x0000021508003986 */ /* 0x0001e8000c101524 */
[----:B------:R-:W2:Y:S01]  /*20b0*/  @P2 LDG.E.LTC128B.U16 R24, desc[UR36][R14.64] ;  /* 0x000000240e182981 */ /* 0x000ea2000c1e1520 */
[----:B------:R-:W-:Y:S01]  /*20c0*/  IADD3 R20, P1, R10, R20, RZ ;  /* 0x000000140a147210 */ /* 0x000fe20007f3e0ff */
[----:B------:R-:W-:Y:S01]  /*20d0*/  BSSY B1, `(.L_x_32) ;  /* 0x0000011000017945 */ /* 0x000fe20003800000 */
[C---:B------:R-:W-:Y:S02]  /*20e0*/  SHF.L.U64.HI R13, R66.reuse, 0x4, R67 ;  /* 0x00000004420d7819 */ /* 0x040fe40000010243 */
[----:B------:R-:W-:Y:S01]  /*20f0*/  ISETP.GT.AND P0, PT, R3, 0x8, P0 ;  /* 0x000000080300780c */ /* 0x000fe20000704270 */
[----:B0-----:R-:W-:Y:S01]  /*2100*/  IMAD.X R21, R11, 0x1, R65, P1 ;  /* 0x000000010b157824 */ /* 0x001fe200008e0641 */
[----:B------:R-:W-:Y:S01]  /*2110*/  LEA R12, P1, R66, R8, 0x4 ;  /* 0x00000008420c7211 */ /* 0x000fe200078220ff */
[----:B------:R-:W-:-:S04]  /*2120*/  IMAD.WIDE.U32 R20, R57, R64, R20 ;  /* 0x0000004039147225 */ /* 0x000fc800078e0014 */
[----:B------:R-:W-:Y:S01]  /*2130*/  IMAD.X R13, R13, 0x1, R9, P1 ;  /* 0x000000010d0d7824 */ /* 0x000fe200008e0609 */
[----:B------:R-:W-:Y:S01]  /*2140*/  LEA R10, P3, R20, R70, 0x1 ;  /* 0x00000046140a7211 */ /* 0x000fe200078608ff */
[----:B------:R-:W-:-:S05]  /*2150*/  IMAD.IADD R11, R63, 0x1, R21 ;  /* 0x000000013f0b7824 */ /* 0x000fca00078e0215 */
[----:B------:R-:W-:Y:S01]  /*2160*/  LEA.HI.X R11, R20, R71, R11, 0x1, P3 ;  /* 0x00000047140b7211 */ /* 0x000fe200018f0c0b */
[----:B--2---:R-:W-:-:S04]  /*2170*/  IMAD.U32 R5, R24, 0x10000, RZ ;  /* 0x0001000018057824 */ /* 0x004fc800078e00ff */
[----:B------:R-:W-:-:S04]  /*2180*/  FMUL R5, R5, R56 ;  /* 0x0000003805057220 */ /* 0x000fc80000400000 */
[----:B------:R-:W-:-:S05]  /*2190*/  FFMA R5, R26, R23, R5 ;  /* 0x000000171a057223 */ /* 0x000fca0000000005 */
[----:B------:R-:W-:-:S05]  /*21a0*/  F2FP.BF16.F32.PACK_AB R5, RZ, R5 ;  /* 0x00000005ff05723e */ /* 0x000fca00000010ff */
[----:B------:R0:W-:Y:S01]  /*21b0*/  @P2 STG.E.U16 desc[UR36][R12.64], R5 ;  /* 0x000000050c002986 */ /* 0x0001e2000c101524 */
[----:B------:R-:W-:Y:S05]  /*21c0*/  @!P0 BRA `(.L_x_33) ;  /* 0x0000000000048947 */ /* 0x000fea0003800000 */
[----:B------:R2:W5:Y:S02]  /*21d0*/  LDG.E.LTC128B.U16 R24, desc[UR36][R10.64+0x2] ;  /* 0x000002240a187981 */ /* 0x000564000c1e1520 */
.L_x_33:
[----:B------:R-:W-:Y:S05]  /*21e0*/  BSYNC B1 ;  /* 0x0000000000017941 */ /* 0x000fea0003800000 */
.L_x_32:
[----:B0----5:R-:W-:Y:S01]  /*21f0*/  IMAD.U32 R5, R24, 0x10000, RZ ;  /* 0x0001000018057824 */ /* 0x021fe200078e00ff */
[----:B------:R-:W-:Y:S01]  /*2200*/  ISETP.GT.AND P1, PT, R4, 0x8, PT ;  /* 0x000000080400780c */ /* 0x000fe20003f24270 */
[----:B------:R-:W-:Y:S02]  /*2210*/  BSSY B1, `(.L_x_34) ;  /* 0x0000008000017945 */ /* 0x000fe40003800000 */
[----:B------:R-:W-:Y:S01]  /*2220*/  FMUL R14, R5, R56 ;  /* 0x00000038050e7220 */ /* 0x000fe20000400000 */
[----:B------:R-:W-:-:S03]  /*2230*/  ISETP.GT.AND P2, PT, R3, RZ, P1 ;  /* 0x000000ff0300720c */ /* 0x000fc60000f44270 */
[----:B------:R-:W-:-:S05]  /*2240*/  FFMA R14, R27, R23, R14 ;  /* 0x000000171b0e7223 */ /* 0x000fca000000000e */
[----:B------:R-:W-:-:S05]  /*2250*/  F2FP.BF16.F32.PACK_AB R14, RZ, R14 ;  /* 0x0000000eff0e723e */ /* 0x000fca00000010ff */
[----:B------:R0:W-:Y:S01]  /*2260*/  @P0 STG.E.U16 desc[UR36][R12.64+0x2], R14 ;  /* 0x0000020e0c000986 */ /* 0x0001e2000c101524 */
[----:B------:R-:W-:Y:S05]  /*2270*/  @!P2 BRA `(.L_x_35) ;  /* 0x000000000004a947 */ /* 0x000fea0003800000 */
[----:B------:R3:W5:Y:S02]  /*2280*/  LDG.E.LTC128B.U16 R24, desc[UR36][R6.64+0x10] ;  /* 0x0000102406187981 */ /* 0x000764000c1e1520 */
.L_x_35:
[----:B------:R-:W-:Y:S05]  /*2290*/  BSYNC B1 ;  /* 0x0000000000017941 */ /* 0x000fea0003800000 */
.L_x_34:
[----:B-----5:R-:W-:Y:S01]  /*22a0*/  IMAD.U32 R5, R24, 0x10000, RZ ;  /* 0x0001000018057824 */ /* 0x020fe200078e00ff */
        /* <DEDUP_REMOVED lines=9> */
.L_x_37:
[----:B------:R-:W-:Y:S05]  /*2340*/  BSYNC B1 ;  /* 0x0000000000017941 */ /* 0x000fea0003800000 */
.L_x_36:
[----:B----45:R-:W-:Y:S01]  /*2350*/  IMAD.U32 R5, R24, 0x10000, RZ ;  /* 0x0001000018057824 */ /* 0x030fe200078e00ff */
[----:B------:R-:W-:Y:S01]  /*2360*/  ISETP.GT.AND P1, PT, R3, 0x8, P1 ;  /* 0x000000080300780c */ /* 0x000fe20000f24270 */
[----:B------:R-:W-:Y:S02]  /*2370*/  BSSY B1, `(.L_x_38) ;  /* 0x0000007000017945 */ /* 0x000fe40003800000 */
[----:B0-----:R-:W-:-:S04]  /*2380*/  FMUL R14, R5, R56 ;  /* 0x00000038050e7220 */ /* 0x001fc80000400000 */
[----:B------:R-:W-:-:S05]  /*2390*/  FFMA R14, R29, R23, R14 ;  /* 0x000000171d0e7223 */ /* 0x000fca000000000e */
[----:B------:R-:W-:-:S05]  /*23a0*/  F2FP.BF16.F32.PACK_AB R14, RZ, R14 ;  /* 0x0000000eff0e723e */ /* 0x000fca00000010ff */
[----:B------:R0:W-:Y:S01]  /*23b0*/  @P3 STG.E.U16 desc[UR36][R8.64+0x12], R14 ;  /* 0x0000120e08003986 */ /* 0x0001e2000c101524 */
[----:B------:R-:W-:Y:S05]  /*23c0*/  @!P1 BRA `(.L_x_39) ;  /* 0x0000000000049947 */ /* 0x000fea0003800000 */
[----:B------:R4:W5:Y:S02]  /*23d0*/  LDG.E.LTC128B.U16 R24, desc[UR36][R10.64+0x10] ;  /* 0x000010240a187981 */ /* 0x000964000c1e1520 */
.L_x_39:
[----:B------:R-:W-:Y:S05]  /*23e0*/  BSYNC B1 ;  /* 0x0000000000017941 */ /* 0x000fea0003800000 */
.L_x_38:
[----:B-----5:R-:W-:Y:S01]  /*23f0*/  IMAD.U32 R5, R24, 0x10000, RZ ;  /* 0x0001000018057824 */ /* 0x020fe200078e00ff */
[----:B------:R-:W-:Y:S01]  /*2400*/  ISETP.GT.AND P0, PT, R3, 0x8, P0 ;  /* 0x000000080300780c */ /* 0x000fe20000704270 */
[----:B------:R-:W-:Y:S02]  /*2410*/  BSSY B1, `(.L_x_40) ;  /* 0x0000007000017945 */ /* 0x000fe40003800000 */
[----:B------:R-:W-:-:S04]  /*2420*/  FMUL R5, R5, R56 ;  /* 0x0000003805057220 */ /* 0x000fc80000400000 */
[----:B------:R-:W-:-:S05]  /*2430*/  FFMA R5, R30, R23, R5 ;  /* 0x000000171e057223 */ /* 0x000fca0000000005 */
[----:B------:R-:W-:-:S05]  /*2440*/  F2FP.BF16.F32.PACK_AB R5, RZ, R5 ;  /* 0x00000005ff05723e */ /* 0x000fca00000010ff */
[----:B------:R0:W-:Y:S01]  /*2450*/  @P1 STG.E.U16 desc[UR36][R12.64+0x10], R5 ;  /* 0x000010050c001986 */ /* 0x0001e2000c101524 */
[----:B------:R-:W-:Y:S05]  /*2460*/  @!P0 BRA `(.L_x_41) ;  /* 0x0000000000048947 */ /* 0x000fea0003800000 */
[----:B------:R0:W5:Y:S02]  /*2470*/  LDG.E.LTC128B.U16 R24, desc[UR36][R10.64+0x12] ;  /* 0x000012240a187981 */ /* 0x000164000c1e1520 */
.L_x_41:
[----:B------:R-:W-:Y:S05]  /*2480*/  BSYNC B1 ;  /* 0x0000000000017941 */ /* 0x000fea0003800000 */
.L_x_40:
        /* <DEDUP_REMOVED lines=10> */
.L_x_43:
[----:B------:R-:W-:Y:S05]  /*2530*/  BSYNC B1 ;  /* 0x0000000000017941 */ /* 0x000fea0003800000 */
.L_x_42:
        /* <DEDUP_REMOVED lines=10> */
.L_x_45:
[----:B------:R-:W-:Y:S05]  /*25e0*/  BSYNC B1 ;  /* 0x0000000000017941 */ /* 0x000fea0003800000 */
.L_x_44:
[----:B0----5:R-:W-:Y:S01]  /*25f0*/  IMAD.U32 R5, R24, 0x10000, RZ ;  /* 0x0001000018057824 */ /* 0x021fe200078e00ff */
        /* <DEDUP_REMOVED lines=8> */
.L_x_47:
[----:B------:R-:W-:Y:S05]  /*2680*/  BSYNC B1 ;  /* 0x0000000000017941 */ /* 0x000fea0003800000 */
.L_x_46:
        /* <DEDUP_REMOVED lines=9> */
.L_x_49:
[----:B------:R-:W-:Y:S05]  /*2720*/  BSYNC B1 ;  /* 0x0000000000017941 */ /* 0x000fea0003800000 */
.L_x_48:
        /* <DEDUP_REMOVED lines=10> */
.L_x_51:
[----:B------:R-:W-:Y:S05]  /*27d0*/  BSYNC B1 ;  /* 0x0000000000017941 */ /* 0x000fea0003800000 */
.L_x_50:
        /* <DEDUP_REMOVED lines=10> */
.L_x_53:
[----:B------:R-:W-:Y:S05]  /*2880*/  BSYNC B1 ;  /* 0x0000000000017941 */ /* 0x000fea0003800000 */
.L_x_52:
        /* <DEDUP_REMOVED lines=9> */
.L_x_55:
[----:B------:R-:W-:Y:S05]  /*2920*/  BSYNC B1 ;  /* 0x0000000000017941 */ /* 0x000fea0003800000 */
.L_x_54:
        /* <DEDUP_REMOVED lines=9> */
.L_x_57:
[----:B------:R-:W-:Y:S05]  /*29c0*/  BSYNC B1 ;  /* 0x0000000000017941 */ /* 0x000fea0003800000 */
.L_x_56:
        /* <DEDUP_REMOVED lines=10> */
.L_x_59:
[----:B------:R-:W-:Y:S05]  /*2a70*/  BSYNC B1 ;  /* 0x0000000000017941 */ /* 0x000fea0003800000 */
.L_x_58:
        /* <DEDUP_REMOVED lines=10> */
.L_x_61:
[----:B------:R-:W-:Y:S05]  /*2b20*/  BSYNC B1 ;  /* 0x0000000000017941 */ /* 0x000fea0003800000 */
.L_x_60:
        /* <DEDUP_REMOVED lines=9> */
.L_x_63:
[----:B------:R-:W-:Y:S05]  /*2bc0*/  BSYNC B1 ;  /* 0x0000000000017941 */ /* 0x000fea0003800000 */
.L_x_62:
        /* <DEDUP_REMOVED lines=9> */
.L_x_65:
[----:B------:R-:W-:Y:S05]  /*2c60*/  BSYNC B1 ;  /* 0x0000000000017941 */ /* 0x000fea0003800000 */
.L_x_64:
        /* <DEDUP_REMOVED lines=10> */
.L_x_67:
[----:B------:R-:W-:Y:S05]  /*2d10*/  BSYNC B1 ;  /* 0x0000000000017941 */ /* 0x000fea0003800000 */
.L_x_66:
        /* <DEDUP_REMOVED lines=10> */
.L_x_69:
[----:B------:R-:W-:Y:S05]  /*2dc0*/  BSYNC B1 ;  /* 0x0000000000017941 */ /* 0x000fea0003800000 */
.L_x_68:
        /* <DEDUP_REMOVED lines=9> */
.L_x_71:
[----:B------:R-:W-:Y:S05]  /*2e60*/  BSYNC B1 ;  /* 0x0000000000017941 */ /* 0x000fea0003800000 */
.L_x_70:
        /* <DEDUP_REMOVED lines=9> */
.L_x_73:
[----:B------:R-:W-:Y:S05]  /*2f00*/  BSYNC B1 ;  /* 0x0000000000017941 */ /* 0x000fea0003800000 */
.L_x_72:
        /* <DEDUP_REMOVED lines=10> */
.L_x_75:
[----:B------:R-:W-:Y:S05]  /*2fb0*/  BSYNC B1 ;  /* 0x0000000000017941 */ /* 0x000fea0003800000 */
.L_x_74:
        /* <DEDUP_REMOVED lines=10> */
.L_x_77:
[----:B------:R-:W-:Y:S05]  /*3060*/  BSYNC B1 ;  /* 0x0000000000017941 */ /* 0x000fea0003800000 */
.L_x_76:
        /* <DEDUP_REMOVED lines=9> */
.L_x_79:
[----:B------:R-:W-:Y:S05]  /*3100*/  BSYNC B1 ;  /* 0x0000000000017941 */ /* 0x000fea0003800000 */
.L_x_78:
        /* <DEDUP_REMOVED lines=9> */
.L_x_81:
[----:B------:R-:W-:Y:S05]  /*31a0*/  BSYNC B1 ;  /* 0x0000000000017941 */ /* 0x000fea0003800000 */
.L_x_80:
        /* <DEDUP_REMOVED lines=10> */
.L_x_83:
[----:B------:R-:W-:Y:S05]  /*3250*/  BSYNC B1 ;  /* 0x0000000000017941 */ /* 0x000fea0003800000 */
.L_x_82:
[----:B-----5:R-:W-:Y:S01]  /*3260*/  IMAD.U32 R5, R24, 0x10000, RZ ;  /* 0x0001000018057824 */ /* 0x020fe200078e00ff */
[----:B------:R-:W-:Y:S01]  /*3270*/  ISETP.GT.AND P0, PT, R4, 0x39, PT ;  /* 0x000000390400780c */ /* 0x000fe20003f04270 */
[----:B------:R-:W-:Y:S01]  /*3280*/  @P2 IMAD.MOV.U32 R4, RZ, RZ, R8 ;  /* 0x000000ffff042224 */ /* 0x000fe200078e0008 */
[----:B------:R-:W-:Y:S01]  /*3290*/  BSSY B1, `(.L_x_84) ;  /* 0x000000a000017945 */ /* 0x000fe20003800000 */
[----:B------:R-:W-:Y:S01]  /*32a0*/  FMUL R5, R5, R56 ;  /* 0x0000003805057220 */ /* 0x000fe20000400000 */
[----:B------:R-:W-:-:S03]  /*32b0*/  ISETP.GT.AND P3, PT, R3, RZ, P0 ;  /* 0x000000ff0300720c */ /* 0x000fc60000764270 */
[----:B------:R-:W-:-:S05]  /*32c0*/  FFMA R5, R52, R23, R5 ;  /* 0x0000001734057223 */ /* 0x000fca0000000005 */
[----:B------:R-:W-:-:S04]  /*32d0*/  F2FP.BF16.F32.PACK_AB R5, RZ, R5 ;  /* 0x00000005ff05723e */ /* 0x000fc800000010ff */
[----:B0-----:R-:W-:Y:S01]  /*32e0*/  PRMT R14, R5, 0x7610, R14 ;  /* 0x00007610050e7816 */ /* 0x001fe2000000000e */
[----:B------:R-:W-:-:S05]  /*32f0*/  @P2 IMAD.MOV.U32 R5, RZ, RZ, R9 ;  /* 0x000000ffff052224 */ /* 0x000fca00078e0009 */
[----:B------:R0:W-:Y:S01]  /*3300*/  @P2 STG.E.U16 desc[UR36][R4.64+0x70], R14 ;  /* 0x0000700e04002986 */ /* 0x0001e2000c101524 */
[----:B------:R-:W-:Y:S05]  /*3310*/  @!P3 BRA `(.L_x_85) ;  /* 0x000000000004b947 */ /* 0x000fea0003800000 */
[----:B------:R0:W5:Y:S02]  /*3320*/  LDG.E.LTC128B.U16 R24, desc[UR36][R6.64+0x72] ;  /* 0x0000722406187981 */ /* 0x000164000c1e1520 */
.L_x_85:
[----:B------:R-:W-:Y:S05]  /*3330*/  BSYNC B1 ;  /* 0x0000000000017941 */ /* 0x000fea0003800000 */
.L_x_84:
        /* <DEDUP_REMOVED lines=9> */
.L_x_87:
[----:B------:R-:W-:Y:S05]  /*33d0*/  BSYNC B1 ;  /* 0x0000000000017941 */ /* 0x000fea0003800000 */
.L_x_86:
[----:B-----5:R-:W-:Y:S01]  /*33e0*/  IMAD.U32 R5, R24, 0x10000, RZ ;  /* 0x0001000018057824 */ /* 0x020fe200078e00ff */
[----:B------:R-:W-:Y:S01]  /*33f0*/  ISETP.GT.AND P0, PT, R3, 0x8, P0 ;  /* 0x000000080300780c */ /* 0x000fe20000704270 */
[----:B0-----:R-:W-:Y:S01]  /*3400*/  @P1 IMAD.MOV.U32 R4, RZ, RZ, R12 ;  /* 0x000000ffff041224 */ /* 0x001fe200078e000c */
[----:B------:R-:W-:Y:S01]  /*3410*/  BSSY B1, `(.L_x_88) ;  /* 0x0000009000017945 */ /* 0x000fe20003800000 */
[----:B------:R-:W-:-:S04]  /*3420*/  FMUL R5, R5, R56 ;  /* 0x0000003805057220 */ /* 0x000fc80000400000 */
[----:B------:R-:W-:-:S05]  /*3430*/  FFMA R5, R54, R23, R5 ;  /* 0x0000001736057223 */ /* 0x000fca0000000005 */
[----:B------:R-:W-:-:S04]  /*3440*/  F2FP.BF16.F32.PACK_AB R5, RZ, R5 ;  /* 0x00000005ff05723e */ /* 0x000fc800000010ff */
[----:B-1-3--:R-:W-:Y:S01]  /*3450*/  PRMT R6, R5, 0x7610, R6 ;  /* 0x0000761005067816 */ /* 0x00afe20000000006 */
[----:B------:R-:W-:-:S05]  /*3460*/  @P1 IMAD.MOV.U32 R5, RZ, RZ, R13 ;  /* 0x000000ffff051224 */ /* 0x000fca00078e000d */
[----:B------:R0:W-:Y:S01]  /*3470*/  @P1 STG.E.U16 desc[UR36][R4.64+0x70], R6 ;  /* 0x0000700604001986 */ /* 0x0001e2000c101524 */
[----:B------:R-:W-:Y:S05]  /*3480*/  @!P0 BRA `(.L_x_89) ;  /* 0x0000000000048947 */ /* 0x000fea0003800000 */
[----:B------:R1:W5:Y:S02]  /*3490*/  LDG.E.LTC128B.U16 R24, desc[UR36][R10.64+0x72] ;  /* 0x000072240a187981 */ /* 0x000364000c1e1520 */
.L_x_89:
[----:B------:R-:W-:Y:S05]  /*34a0*/  BSYNC B1 ;  /* 0x0000000000017941 */ /* 0x000fea0003800000 */
.L_x_88:
[----:B------:R-:W-:Y:S05]  /*34b0*/  @!P0 BRA `(.L_x_90) ;  /* 0x0000000800a88947 */ /* 0x000fea0003800000 */
[----:B-----5:R-:W-:-:S04]  /*34c0*/  IMAD.U32 R3, R24, 0x10000, RZ ;  /* 0x0001000018037824 */ /* 0x020fc800078e00ff */
[----:B0-----:R-:W-:-:S04]  /*34d0*/  FMUL R4, R3, R56 ;  /* 0x0000003803047220 */ /* 0x001fc80000400000 */
[----:B------:R-:W-:-:S05]  /*34e0*/  FFMA R4, R55, R23, R4 ;  /* 0x0000001737047223 */ /* 0x000fca0000000004 */
[----:B------:R-:W-:-:S05]  /*34f0*/  F2FP.BF16.F32.PACK_AB R4, RZ, R4 ;  /* 0x00000004ff04723e */ /* 0x000fca00000010ff */
[----:B------:R3:W-:Y:S01]  /*3500*/  STG.E.U16 desc[UR36][R12.64+0x72], R4 ;  /* 0x000072040c007986 */ /* 0x0007e2000c101524 */
[----:B------:R-:W-:Y:S05]  /*3510*/  BRA `(.L_x_90) ;  /* 0x0000000800907947 */ /* 0x000fea0003800000 */
.L_x_29:
[----:B------:R-:W-:Y:S01]  /*3520*/  ISETP.GT.AND P0, PT, R4, 0x1, PT ;  /* 0x000000010400780c */ /* 0x000fe20003f04270 */
[----:B------:R-:W-:Y:S01]  /*3530*/  ULDC.64 UR4, c[0x0][0x5c0] ;  /* 0x0001700000047ab9 */ /* 0x000fe20000000a00 */
[-C--:B------:R-:W-:Y:S01]  /*3540*/  FMUL R24, R24, R23.reuse ;  /* 0x0000001718187220 */ /* 0x080fe20000400000 */
[-C--:B------:R-:W-:Y:S01]  /*3550*/  FMUL R25, R25, R23.reuse ;  /* 0x0000001719197220 */ /* 0x080fe20000400000 */
[----:B------:R-:W-:Y:S01]  /*3560*/  ISETP.GT.AND P3, PT, R3, RZ, P0 ;  /* 0x000000ff0300720c */ /* 0x000fe20000764270 */
[-C--:B------:R-:W-:Y:S01]  /*3570*/  FMUL R26, R26, R23.reuse ;  /* 0x000000171a1a7220 */ /* 0x080fe20000400000 */
[----:B------:R-:W-:Y:S01]  /*3580*/  LEA R6, P4, R58, UR4, 0x1 ;  /* 0x000000043a067c11 */ /* 0x000fe2000f8808ff */
[-C--:B------:R-:W-:Y:S01]  /*3590*/  FMUL R27, R27, R23.reuse ;  /* 0x000000171b1b7220 */ /* 0x080fe20000400000 */
[----:B------:R-:W-:Y:S01]  /*35a0*/  F2FP.BF16.F32.PACK_AB R24, RZ, R24 ;  /* 0x00000018ff18723e */ /* 0x000fe200000010ff */
[-C--:B------:R-:W-:Y:S01]  /*35b0*/  FMUL R28, R28, R23.reuse ;  /* 0x000000171c1c7220 */ /* 0x080fe20000400000 */
[----:B------:R-:W-:Y:S01]  /*35c0*/  LEA.HI.X R7, R58, UR5, R75, 0x1, P4 ;  /* 0x000000053a077c11 */ /* 0x000fe2000a0f0c4b */
[----:B------:R-:W-:Y:S01]  /*35d0*/  FMUL R29, R29, R23 ;  /* 0x000000171d1d7220 */ /* 0x000fe20000400000 */
[----:B------:R-:W-:Y:S01]  /*35e0*/  F2FP.BF16.F32.PACK_AB R25, RZ, R25 ;  /* 0x00000019ff19723e */ /* 0x000fe200000010ff */
[-C--:B------:R-:W-:Y:S01]  /*35f0*/  FMUL R30, R30, R23.reuse ;  /* 0x000000171e1e7220 */ /* 0x080fe20000400000 */
[----:B------:R-:W-:Y:S01]  /*3600*/  SHF.L.U64.HI R67, R66, 0x4, R67 ;  /* 0x0000000442437819 */ /* 0x000fe20000010243 */
[----:B------:R-:W-:Y:S01]  /*3610*/  @P1 STG.E.U16 desc[UR36][R6.64], R24 ;  /* 0x0000001806001986 */ /* 0x000fe2000c101524 */
[----:B------:R-:W-:Y:S01]  /*3620*/  ISETP.GT.AND P1, PT, R4, 0x8, PT ;  /* 0x000000080400780c */ /* 0x000fe20003f24270 */
[-C--:B------:R-:W-:Y:S01]  /*3630*/  FMUL R31, R31, R23.reuse ;  /* 0x000000171f1f7220 */ /* 0x080fe20000400000 */
[C---:B------:R-:W-:Y:S01]  /*3640*/  ISETP.GT.AND P4, PT, R3.reuse, 0x8, P0 ;  /* 0x000000080300780c */ /* 0x040fe20000784270 */
[----:B------:R-:W-:Y:S01]  /*3650*/  @P3 STG.E.U16 desc[UR36][R6.64+0x2], R25 ;  /* 0x0000021906003986 */ /* 0x000fe2000c101524 */
[----:B------:R-:W-:Y:S01]  /*3660*/  LEA R8, P3, R66, R6, 0x4 ;  /* 0x0000000642087211 */ /* 0x000fe200078620ff */
[-C--:B------:R-:W-:Y:S01]  /*3670*/  FMUL R32, R32, R23.reuse ;  /* 0x0000001720207220 */ /* 0x080fe20000400000 */
[----:B------:R-:W-:Y:S01]  /*3680*/  ISETP.GT.AND P2, PT, R3, 0x8, P2 ;  /* 0x000000080300780c */ /* 0x000fe20001744270 */
[-C--:B------:R-:W-:Y:S01]  /*3690*/  FMUL R33, R33, R23.reuse ;  /* 0x0000001721217220 */ /* 0x080fe20000400000 */
[----:B------:R-:W-:Y:S01]  /*36a0*/  ISETP.GT.AND P0, PT, R4, 0x9, PT ;  /* 0x000000090400780c */ /* 0x000fe20003f04270 */
[----:B------:R-:W-:Y:S01]  /*36b0*/  IMAD.X R9, R67, 0x1, R7, P3 ;  /* 0x0000000143097824 */ /* 0x000fe200018e0607 */
[C---:B------:R-:W-:Y:S01]  /*36c0*/  ISETP.GT.AND P5, PT, R3.reuse, RZ, P1 ;  /* 0x000000ff0300720c */ /* 0x040fe20000fa4270 */
[-C--:B------:R-:W-:Y:S01]  /*36d0*/  FMUL R34, R34, R23.reuse ;  /* 0x0000001722227220 */ /* 0x080fe20000400000 */
[----:B------:R-:W-:Y:S01]  /*36e0*/  ISETP.GT.AND P3, PT, R3, RZ, P0 ;  /* 0x000000ff0300720c */ /* 0x000fe20000764270 */
[-C--:B------:R-:W-:Y:S01]  /*36f0*/  FMUL R35, R35, R23.reuse ;  /* 0x0000001723237220 */ /* 0x080fe20000400000 */
[----:B------:R-:W-:Y:S01]  /*3700*/  F2FP.BF16.F32.PACK_AB R26, RZ, R26 ;  /* 0x0000001aff1a723e */ /* 0x000fe200000010ff */
[----:B------:R-:W-:Y:S01]  /*3710*/  FMUL R36, R36, R23 ;  /* 0x0000001724247220 */ /* 0x000fe20000400000 */
[----:B------:R-:W-:Y:S01]  /*3720*/  F2FP.BF16.F32.PACK_AB R27, RZ, R27 ;  /* 0x0000001bff1b723e */ /* 0x000fe200000010ff */
[----:B------:R-:W-:Y:S01]  /*3730*/  FMUL R37, R37, R23 ;  /* 0x0000001725257220 */ /* 0x000fe20000400000 */
[----:B------:R-:W-:Y:S01]  /*3740*/  F2FP.BF16.F32.PACK_AB R28, RZ, R28 ;  /* 0x0000001cff1c723e */ /* 0x000fe200000010ff */
[----:B------:R-:W-:Y:S01]  /*3750*/  @P2 STG.E.U16 desc[UR36][R8.64], R26 ;  /* 0x0000001a08002986 */ /* 0x000fe2000c101524 */
[----:B------:R-:W-:Y:S01]  /*3760*/  F2FP.BF16.F32.PACK_AB R29, RZ, R29 ;  /* 0x0000001dff1d723e */ /* 0x000fe200000010ff */
[-C--:B------:R-:W-:Y:S01]  /*3770*/  FMUL R38, R38, R23.reuse ;  /* 0x0000001726267220 */ /* 0x080fe20000400000 */
[----:B------:R-:W-:Y:S01]  /*3780*/  ISETP.GT.AND P2, PT, R3, 0x8, P1 ;  /* 0x000000080300780c */ /* 0x000fe20000f44270 */
[----:B------:R-:W-:Y:S01]  /*3790*/  @P4 STG.E.U16 desc[UR36][R8.64+0x2], R27 ;  /* 0x0000021b08004986 */ /* 0x000fe2000c101524 */
[----:B------:R-:W-:Y:S01]  /*37a0*/  ISETP.GT.AND P1, PT, R4, 0x10, PT ;  /* 0x000000100400780c */ /* 0x000fe20003f24270 */
[-C--:B------:R-:W-:Y:S01]  /*37b0*/  FMUL R39, R39, R23.reuse ;  /* 0x0000001727277220 */ /* 0x080fe20000400000 */
[----:B------:R-:W-:Y:S01]  /*37c0*/  F2FP.BF16.F32.PACK_AB R30, RZ, R30 ;  /* 0x0000001eff1e723e */ /* 0x000fe200000010ff */
[----:B------:R-:W-:Y:S01]  /*37d0*/  @P5 STG.E.U16 desc[UR36][R6.64+0x10], R28 ;  /* 0x0000101c06005986 */ /* 0x000fe2000c101524 */
[C---:B------:R-:W-:Y:S01]  /*37e0*/  ISETP.GT.AND P4, PT, R3.reuse, RZ, P1 ;  /* 0x000000ff0300720c */ /* 0x040fe20000f84270 */
[----:B------:R-:W-:Y:S01]  /*37f0*/  FMUL R40, R40, R23 ;  /* 0x0000001728287220 */ /* 0x000fe20000400000 */
[----:B------:R-:W-:Y:S01]  /*3800*/  F2FP.BF16.F32.PACK_AB R31, RZ, R31 ;  /* 0x0000001fff1f723e */ /* 0x000fe200000010ff */
[----:B------:R-:W-:Y:S01]  /*3810*/  @P3 STG.E.U16 desc[UR36][R6.64+0x12], R29 ;  /* 0x0000121d06003986 */ /* 0x000fe2000c101524 */
[----:B------:R-:W-:Y:S01]  /*3820*/  ISETP.GT.AND P3, PT, R3, 0x8, P0 ;  /* 0x000000080300780c */ /* 0x000fe20000764270 */
[-C--:B------:R-:W-:Y:S01]  /*3830*/  FMUL R41, R41, R23.reuse ;  /* 0x0000001729297220 */ /* 0x080fe20000400000 */
[----:B------:R-:W-:Y:S01]  /*3840*/  ISETP.GT.AND P0, PT, R4, 0x11, PT ;  /* 0x000000110400780c */ /* 0x000fe20003f04270 */
[----:B------:R-:W-:Y:S01]  /*3850*/  @P2 STG.E.U16 desc[UR36][R8.64+0x10], R30 ;  /* 0x0000101e08002986 */ /* 0x000fe2000c101524 */
[----:B------:R-:W-:Y:S01]  /*3860*/  F2FP.BF16.F32.PACK_AB R32, RZ, R32 ;  /* 0x00000020ff20723e */ /* 0x000fe200000010ff */
[-C--:B------:R-:W-:Y:S01]  /*3870*/  FMUL R42, R42, R23.reuse ;  /* 0x000000172a2a7220 */ /* 0x080fe20000400000 */
[----:B------:R-:W-:Y:S01]  /*3880*/  ISETP.GT.AND P5, PT, R3, RZ, P0 ;  /* 0x000000ff0300720c */ /* 0x000fe200007a4270 */
[-C--:B------:R-:W-:Y:S01]  /*3890*/  FMUL R43, R43, R23.reuse ;  /* 0x000000172b2b7220 */ /* 0x080fe20000400000 */
[----:B------:R-:W-:Y:S01]  /*38a0*/  ISETP.GT.AND P2, PT, R3, 0x8, P1 ;  /* 0x000000080300780c */ /* 0x000fe20000f44270 */
[-C--:B------:R-:W-:Y:S01]  /*38b0*/  FMUL R44, R44, R23.reuse ;  /* 0x000000172c2c7220 */ /* 0x080fe20000400000 */
[----:B------:R-:W-:Y:S01]  /*38c0*/  ISETP.GT.AND P1, PT, R4, 0x18, PT ;  /* 0x000000180400780c */ /* 0x000fe20003f24270 */
[----:B------:R-:W-:Y:S01]  /*38d0*/  FMUL R45, R45, R23 ;  /* 0x000000172d2d7220 */ /* 0x000fe20000400000 */
[----:B------:R-:W-:Y:S01]  /*38e0*/  F2FP.BF16.F32.PACK_AB R33, RZ, R33 ;  /* 0x00000021ff21723e */ /* 0x000fe200000010ff */
[----:B------:R-:W-:Y:S01]  /*38f0*/  @P3 STG.E.U16 desc[UR36][R8.64+0x12], R31 ;  /* 0x0000121f08003986 */ /* 0x000fe2000c101524 */
[C---:B------:R-:W-:Y:S01]  /*3900*/  ISETP.GT.AND P3, PT, R3.reuse, 0x8, P0 ;  /* 0x000000080300780c */ /* 0x040fe20000764270 */
[-C--:B------:R-:W-:Y:S01]  /*3910*/  FMUL R46, R46, R23.reuse ;  /* 0x000000172e2e7220 */ /* 0x080fe20000400000 */
[----:B------:R-:W-:Y:S01]  /*3920*/  ISETP.GT.AND P0, PT, R4, 0x19, PT ;  /* 0x000000190400780c */ /* 0x000fe20003f04270 */
[----:B------:R-:W-:Y:S01]  /*3930*/  @P4 STG.E.U16 desc[UR36][R6.64+0x20], R32 ;  /* 0x0000202006004986 */ /* 0x000fe2000c101524 */
[----:B------:R-:W-:Y:S01]  /*3940*/  ISETP.GT.AND P4, PT, R3, RZ, P1 ;  /* 0x000000ff0300720c */ /* 0x000fe20000f84270 */
[-C--:B------:R-:W-:Y:S01]  /*3950*/  FMUL R47, R47, R23.reuse ;  /* 0x000000172f2f7220 */ /* 0x080fe20000400000 */
[----:B------:R-:W-:Y:S01]  /*3960*/  F2FP.BF16.F32.PACK_AB R34, RZ, R34 ;  /* 0x00000022ff22723e */ /* 0x000fe200000010ff */
[----:B------:R-:W-:Y:S01]  /*3970*/  @P5 STG.E.U16 desc[UR36][R6.64+0x22], R33 ;  /* 0x0000222106005986 */ /* 0x000fe2000c101524 */
[----:B------:R-:W-:Y:S01]  /*3980*/  ISETP.GT.AND P5, PT, R3, RZ, P0 ;  /* 0x000000ff0300720c */ /* 0x000fe200007a4270 */
[----:B------:R-:W-:Y:S01]  /*3990*/  FMUL R48, R48, R23 ;  /* 0x0000001730307220 */ /* 0x000fe20000400000 */
[----:B------:R-:W-:Y:S01]  /*39a0*/  F2FP.BF16.F32.PACK_AB R35, RZ, R35 ;  /* 0x00000023ff23723e */ /* 0x000fe200000010ff */
[----:B------:R-:W-:Y:S01]  /*39b0*/  @P2 STG.E.U16 desc[UR36][R8.64+0x20], R34 ;  /* 0x0000202208002986 */ /* 0x000fe2000c101524 */
[----:B------:R-:W-:Y:S01]  /*39c0*/  F2FP.BF16.F32.PACK_AB R36, RZ, R36 ;  /* 0x00000024ff24723e */ /* 0x000fe200000010ff */
[-C--:B------:R-:W-:Y:S01]  /*39d0*/  FMUL R49, R49, R23.reuse ;  /* 0x0000001731317220 */ /* 0x080fe20000400000 */
[C---:B------:R-:W-:Y:S01]  /*39e0*/  ISETP.GT.AND P2, PT, R3.reuse, 0x8, P1 ;  /* 0x000000080300780c */ /* 0x040fe20000f44270 */
[----:B------:R-:W-:Y:S01]  /*39f0*/  @P3 STG.E.U16 desc[UR36][R8.64+0x22], R35 ;  /* 0x0000222308003986 */ /* 0x000fe2000c101524 */
[----:B------:R-:W-:Y:S01]  /*3a00*/  ISETP.GT.AND P1, PT, R4, 0x20, PT ;  /* 0x000000200400780c */ /* 0x000fe20003f24270 */
[----:B------:R-:W-:Y:S01]  /*3a10*/  FMUL R50, R50, R23 ;  /* 0x0000001732327220 */ /* 0x000fe20000400000 */
[----:B------:R-:W-:Y:S01]  /*3a20*/  F2FP.BF16.F32.PACK_AB R37, RZ, R37 ;  /* 0x00000025ff25723e */ /* 0x000fe200000010ff */
[----:B------:R-:W-:Y:S01]  /*3a30*/  @P4 STG.E.U16 desc[UR36][R6.64+0x30], R36 ;  /* 0x0000302406004986 */ /* 0x000fe2000c101524 */
[----:B------:R-:W-:Y:S01]  /*3a40*/  ISETP.GT.AND P3, PT, R3, 0x8, P0 ;  /* 0x000000080300780c */ /* 0x000fe20000764270 */
[-C--:B------:R-:W-:Y:S01]  /*3a50*/  FMUL R51, R51, R23.reuse ;  /* 0x0000001733337220 */ /* 0x080fe20000400000 */
[----:B------:R-:W-:Y:S01]  /*3a60*/  ISETP.GT.AND P0, PT, R4, 0x21, PT ;  /* 0x000000210400780c */ /* 0x000fe20003f04270 */
[----:B------:R-:W-:Y:S01]  /*3a70*/  @P5 STG.E.U16 desc[UR36][R6.64+0x32], R37 ;  /* 0x0000322506005986 */ /* 0x000fe2000c101524 */
        /* <DEDUP_REMOVED lines=10> */
[----:B------:R-:W-:-:S02]  /*3b20*/  F2FP.BF16.F32.PACK_AB R41, RZ, R41 ;  /* 0x00000029ff29723e */ /* 0x000fc400000010ff */
[C---:B------:R-:W-:Y:S01]  /*3b30*/  ISETP.GT.AND P1, PT, R3.reuse, 0x8, P1 ;  /* 0x000000080300780c */ /* 0x040fe20000f24270 */
[----:B------:R-:W-:Y:S01]  /*3b40*/  @P3 STG.E.U16 desc[UR36][R8.64+0x32], R39 ;  /* 0x0000322708003986 */ /* 0x000fe2000c101524 */
[C---:B------:R-:W-:Y:S02]  /*3b50*/  ISETP.GT.AND P2, PT, R3.reuse, 0x8, P0 ;  /* 0x000000080300780c */ /* 0x040fe40000744270 */
[C---:B------:R-:W-:Y:S01]  /*3b60*/  ISETP.GT.AND P0, PT, R4.reuse, 0x29, PT ;  /* 0x000000290400780c */ /* 0x040fe20003f04270 */
[----:B------:R-:W-:Y:S01]  /*3b70*/  @P4 STG.E.U16 desc[UR36][R6.64+0x40], R40 ;  /* 0x0000402806004986 */ /* 0x000fe2000c101524 */
[----:B------:R-:W-:Y:S02]  /*3b80*/  ISETP.GT.AND P4, PT, R4, 0x28, PT ;  /* 0x000000280400780c */ /* 0x000fe40003f84270 */
[----:B------:R-:W-:Y:S01]  /*3b90*/  F2FP.BF16.F32.PACK_AB R42, RZ, R42 ;  /* 0x0000002aff2a723e */ /* 0x000fe200000010ff */
[----:B------:R-:W-:Y:S01]  /*3ba0*/  @P5 STG.E.U16 desc[UR36][R6.64+0x42], R41 ;  /* 0x0000422906005986 */ /* 0x000fe2000c101524 */
[----:B------:R-:W-:-:S02]  /*3bb0*/  ISETP.GT.AND P5, PT, R3, RZ, P4 ;  /* 0x000000ff0300720c */ /* 0x000fc400027a4270 */
[C---:B------:R-:W-:Y:S01]  /*3bc0*/  ISETP.GT.AND P3, PT, R3.reuse, RZ, P0 ;  /* 0x000000ff0300720c */ /* 0x040fe20000764270 */
[----:B------:R-:W-:Y:S01]  /*3bd0*/  @P1 STG.E.U16 desc[UR36][R8.64+0x40], R42 ;  /* 0x0000402a08001986 */ /* 0x000fe2000c101524 */
[----:B------:R-:W-:Y:S02]  /*3be0*/  F2FP.BF16.F32.PACK_AB R43, RZ, R43 ;  /* 0x0000002bff2b723e */ /* 0x000fe400000010ff */
[----:B------:R-:W-:Y:S02]  /*3bf0*/  F2FP.BF16.F32.PACK_AB R44, RZ, R44 ;  /* 0x0000002cff2c723e */ /* 0x000fe400000010ff */
[C---:B------:R-:W-:Y:S01]  /*3c00*/  ISETP.GT.AND P4, PT, R3.reuse, 0x8, P4 ;  /* 0x000000080300780c */ /* 0x040fe20002784270 */
[----:B------:R-:W-:Y:S01]  /*3c10*/  @P2 STG.E.U16 desc[UR36][R8.64+0x42], R43 ;  /* 0x0000422b08002986 */ /* 0x000fe2000c101524 */
[----:B------:R-:W-:Y:S02]  /*3c20*/  F2FP.BF16.F32.PACK_AB R45, RZ, R45 ;  /* 0x0000002dff2d723e */ /* 0x000fe400000010ff */
[----:B------:R-:W-:Y:S01]  /*3c30*/  ISETP.GT.AND P2, PT, R4, 0x31, PT ;  /* 0x000000310400780c */ /* 0x000fe20003f44270 */
[----:B------:R-:W-:Y:S01]  /*3c40*/  @P5 STG.E.U16 desc[UR36][R6.64+0x50], R44 ;  /* 0x0000502c06005986 */ /* 0x000fe2000c101524 */
[----:B------:R-:W-:-:S02]  /*3c50*/  ISETP.GT.AND P5, PT, R3, 0x8, P0 ;  /* 0x000000080300780c */ /* 0x000fc400007a4270 */
[C---:B------:R-:W-:Y:S01]  /*3c60*/  ISETP.GT.AND P1, PT, R4.reuse, 0x38, PT ;  /* 0x000000380400780c */ /* 0x040fe20003f24270 */
[----:B------:R-:W-:Y:S01]  /*3c70*/  @P3 STG.E.U16 desc[UR36][R6.64+0x52], R45 ;  /* 0x0000522d06003986 */ /* 0x000fe2000c101524 */
[C---:B------:R-:W-:Y:S02]  /*3c80*/  ISETP.GT.AND P3, PT, R4.reuse, 0x30, PT ;  /* 0x000000300400780c */ /* 0x040fe40003f64270 */
[----:B------:R-:W-:Y:S01]  /*3c90*/  ISETP.GT.AND P0, PT, R4, 0x39, PT ;  /* 0x000000390400780c */ /* 0x000fe20003f04270 */
[----:B------:R-:W-:Y:S01]  /*3ca0*/  @P4 IMAD.MOV.U32 R4, RZ, RZ, R8 ;  /* 0x000000ffff044224 */ /* 0x000fe200078e0008 */
[----:B------:R-:W-:Y:S01]  /*3cb0*/  F2FP.BF16.F32.PACK_AB R46, RZ, R46 ;  /* 0x0000002eff2e723e */ /* 0x000fe200000010ff */
[----:B------:R-:W-:Y:S01]  /*3cc0*/  @P4 IMAD.MOV.U32 R5, RZ, RZ, R9 ;  /* 0x000000ffff054224 */ /* 0x000fe200078e0009 */
[----:B------:R-:W-:Y:S02]  /*3cd0*/  F2FP.BF16.F32.PACK_AB R47, RZ, R47 ;  /* 0x0000002fff2f723e */ /* 0x000fe400000010ff */
[----:B------:R-:W-:-:S02]  /*3ce0*/  F2FP.BF16.F32.PACK_AB R48, RZ, R48 ;  /* 0x00000030ff30723e */ /* 0x000fc400000010ff */
[----:B------:R0:W-:Y:S01]  /*3cf0*/  @P4 STG.E.U16 desc[UR36][R4.64+0x50], R46 ;  /* 0x0000502e04004986 */ /* 0x0001e2000c101524 */
[C---:B------:R-:W-:Y:S02]  /*3d00*/  ISETP.GT.AND P4, PT, R3.reuse, RZ, P2 ;  /* 0x000000ff0300720c */ /* 0x040fe40001784270 */
[----:B------:R-:W-:Y:S02]  /*3d10*/  F2FP.BF16.F32.PACK_AB R49, RZ, R49 ;  /* 0x00000031ff31723e */ /* 0x000fe400000010ff */
[----:B------:R-:W-:Y:S02]  /*3d20*/  ISETP.GT.AND P2, PT, R3, 0x8, P2 ;  /* 0x000000080300780c */ /* 0x000fe40001744270 */
[----:B------:R-:W-:Y:S02]  /*3d30*/  F2FP.BF16.F32.PACK_AB R50, RZ, R50 ;  /* 0x00000032ff32723e */ /* 0x000fe400000010ff */
[----:B------:R-:W-:Y:S02]  /*3d40*/  F2FP.BF16.F32.PACK_AB R51, RZ, R51 ;  /* 0x00000033ff33723e */ /* 0x000fe400000010ff */
[----:B------:R-:W-:Y:S01]  /*3d50*/  F2FP.BF16.F32.PACK_AB R52, RZ, R52 ;  /* 0x00000034ff34723e */ /* 0x000fe200000010ff */
[----:B0-----:R-:W-:Y:S01]  /*3d60*/  @P5 IMAD.MOV.U32 R4, RZ, RZ, R8 ;  /* 0x000000ffff045224 */ /* 0x001fe200078e0008 */
[----:B------:R-:W-:Y:S01]  /*3d70*/  F2FP.BF16.F32.PACK_AB R53, RZ, R53 ;  /* 0x00000035ff35723e */ /* 0x000fe200000010ff */
[----:B------:R-:W-:Y:S01]  /*3d80*/  @P5 IMAD.MOV.U32 R5, RZ, RZ, R9 ;  /* 0x000000ffff055224 */ /* 0x000fe200078e0009 */
[----:B------:R-:W-:-:S02]  /*3d90*/  F2FP.BF16.F32.PACK_AB R54, RZ, R54 ;  /* 0x00000036ff36723e */ /* 0x000fc400000010ff */
[----:B------:R-:W-:Y:S02]  /*3da0*/  F2FP.BF16.F32.PACK_AB R55, RZ, R55 ;  /* 0x00000037ff37723e */ /* 0x000fe400000010ff */
[----:B------:R0:W-:Y:S01]  /*3db0*/  @P5 STG.E.U16 desc[UR36][R4.64+0x52], R47 ;  /* 0x0000522f04005986 */ /* 0x0001e2000c101524 */
[C---:B------:R-:W-:Y:S02]  /*3dc0*/  ISETP.GT.AND P5, PT, R3.reuse, RZ, P3 ;  /* 0x000000ff0300720c */ /* 0x040fe40001fa4270 */
[----:B------:R-:W-:-:S11]  /*3dd0*/  ISETP.GT.AND P3, PT, R3, 0x8, P3 ;  /* 0x000000080300780c */ /* 0x000fd60001f64270 */
[----:B0-----:R-:W-:Y:S02]  /*3de0*/  @P5 IMAD.MOV.U32 R4, RZ, RZ, R6 ;  /* 0x000000ffff045224 */ /* 0x001fe400078e0006 */
[----:B------:R-:W-:-:S05]  /*3df0*/  @P5 IMAD.MOV.U32 R5, RZ, RZ, R7 ;  /* 0x000000ffff055224 */ /* 0x000fca00078e0007 */
[----:B------:R0:W-:Y:S01]  /*3e00*/  @P5 STG.E.U16 desc[UR36][R4.64+0x60], R48 ;  /* 0x0000603004005986 */ /* 0x0001e2000c101524 */
[C---:B------:R-:W-:Y:S02]  /*3e10*/  ISETP.GT.AND P5, PT, R3.reuse, RZ, P0 ;  /* 0x000000ff0300720c */ /* 0x040fe400007a4270 */
[----:B------:R-:W-:Y:S01]  /*3e20*/  ISETP.GT.AND P0, PT, R3, 0x8, P0 ;  /* 0x000000080300780c */ /* 0x000fe20000704270 */
[----:B0-----:R-:W-:Y:S02]  /*3e30*/  @P4 IMAD.MOV.U32 R4, RZ, RZ, R6 ;  /* 0x000000ffff044224 */ /* 0x001fe400078e0006 */
[----:B------:R-:W-:-:S05]  /*3e40*/  @P4 IMAD.MOV.U32 R5, RZ, RZ, R7 ;  /* 0x000000ffff054224 */ /* 0x000fca00078e0007 */
[----:B------:R0:W-:Y:S01]  /*3e50*/  @P4 STG.E.U16 desc[UR36][R4.64+0x62], R49 ;  /* 0x0000623104004986 */ /* 0x0001e2000c101524 */
[C---:B------:R-:W-:Y:S02]  /*3e60*/  ISETP.GT.AND P4, PT, R3.reuse, RZ, P1 ;  /* 0x000000ff0300720c */ /* 0x040fe40000f84270 */
[----:B------:R-:W-:Y:S01]  /*3e70*/  ISETP.GT.AND P1, PT, R3, 0x8, P1 ;  /* 0x000000080300780c */ /* 0x000fe20000f24270 */
[----:B0-----:R-:W-:Y:S02]  /*3e80*/  @P3 IMAD.MOV.U32 R4, RZ, RZ, R8 ;  /* 0x000000ffff043224 */ /* 0x001fe400078e0008 */
[----:B------:R-:W-:-:S05]  /*3e90*/  @P3 IMAD.MOV.U32 R5, RZ, RZ, R9 ;  /* 0x000000ffff053224 */ /* 0x000fca00078e0009 */
[----:B------:R0:W-:Y:S02]  /*3ea0*/  @P3 STG.E.U16 desc[UR36][R4.64+0x60], R50 ;  /* 0x0000603204003986 */ /* 0x0001e4000c101524 */
[----:B0-----:R-:W-:Y:S02]  /*3eb0*/  @P2 IMAD.MOV.U32 R4, RZ, RZ, R8 ;  /* 0x000000ffff042224 */ /* 0x001fe400078e0008 */
[----:B------:R-:W-:-:S05]  /*3ec0*/  @P2 IMAD.MOV.U32 R5, RZ, RZ, R9 ;  /* 0x000000ffff052224 */ /* 0x000fca00078e0009 */
[----:B------:R0:W-:Y:S02]  /*3ed0*/  @P2 STG.E.U16 desc[UR36][R4.64+0x62], R51 ;  /* 0x0000623304002986 */ /* 0x0001e4000c101524 */
[----:B0-----:R-:W-:Y:S02]  /*3ee0*/  @P4 IMAD.MOV.U32 R4, RZ, RZ, R6 ;  /* 0x000000ffff044224 */ /* 0x001fe400078e0006 */
[----:B------:R-:W-:-:S05]  /*3ef0*/  @P4 IMAD.MOV.U32 R5, RZ, RZ, R7 ;  /* 0x000000ffff054224 */ /* 0x000fca00078e0007 */
[----:B------:R0:W-:Y:S04]  /*3f00*/  @P4 STG.E.U16 desc[UR36][R4.64+0x70], R52 ;  /* 0x0000703404004986 */ /* 0x0001e8000c101524 */
[----:B------:R1:W-:Y:S01]  /*3f10*/  @P5 STG.E.U16 desc[UR36][R6.64+0x72], R53 ;  /* 0x0000723506005986 */ /* 0x0003e2000c101524 */
[----:B0-----:R-:W-:Y:S02]  /*3f20*/  @P1 IMAD.MOV.U32 R4, RZ, RZ, R8 ;  /* 0x000000ffff041224 */ /* 0x001fe400078e0008 */
[----:B------:R-:W-:-:S05]  /*3f30*/  @P1 IMAD.MOV.U32 R5, RZ, RZ, R9 ;  /* 0x000000ffff051224 */ /* 0x000fca00078e0009 */
[----:B------:R1:W-:Y:S04]  /*3f40*/  @P1 STG.E.U16 desc[UR36][R4.64+0x70], R54 ;  /* 0x0000703604001986 */ /* 0x0003e8000c101524 */
[----:B------:R1:W-:Y:S02]  /*3f50*/  @P0 STG.E.U16 desc[UR36][R8.64+0x72], R55 ;  /* 0x0000723708000986 */ /* 0x0003e4000c101524 */
.L_x_90:
[----:B------:R-:W-:Y:S05]  /*3f60*/  BSYNC B0 ;  /* 0x0000000000007941 */ /* 0x000fea0003800000 */
.L_x_28:
[----:B------:R-:W-:Y:S01]  /*3f70*/  ULDC UR4, c[0x0][0xc] ;  /* 0x0000030000047ab9 */ /* 0x000fe20000000800 */
[----:B------:R-:W-:Y:S01]  /*3f80*/  ULDC UR5, c[0x0][0x10] ;  /* 0x0000040000057ab9 */ /* 0x000fe20000000800 */
[----:B------:R-:W0:Y:S01]  /*3f90*/  LDC R3, c[0x0][0x14] ;  /* 0x00000500ff037b82 */ /* 0x000e220000000800 */
[----:B------:R-:W-:Y:S01]  /*3fa0*/  UIMAD.WIDE.U32 UR4, UR4, UR5, URZ ;  /* 0x00000005040472a5 */ /* 0x000fe2000f8e003f */
[----:B------:R-:W-:Y:S02]  /*3fb0*/  IMAD.MOV.U32 R59, RZ, RZ, -0x1 ;  /* 0xffffffffff3b7424 */ /* 0x000fe400078e00ff */
[----:B------:R-:W-:-:S03]  /*3fc0*/  IMAD.MOV.U32 R57, RZ, RZ, -0x1 ;  /* 0xffffffffff397424 */ /* 0x000fc600078e00ff */
[----:B0-----:R-:W-:-:S04]  /*3fd0*/  IMAD.WIDE.U32 R16, R3, UR4, R16 ;  /* 0x0000000403107c25 */ /* 0x001fc8000f8e0010 */
[----:B------:R-:W-:Y:S01]  /*3fe0*/  IMAD R3, R3, UR5, RZ ;  /* 0x0000000503037c24 */ /* 0x000fe2000f8e02ff */
[----:B------:R-:W-:Y:S02]  /*3ff0*/  ULDC.64 UR4, c[0x0][0x650] ;  /* 0x0001940000047ab9 */ /* 0x000fe40000000a00 */
[----:B------:R-:W-:Y:S01]  /*4000*/  ISETP.GE.U32.AND P0, PT, R16, UR4, PT ;  /* 0x0000000410007c0c */ /* 0x000fe2000bf06070 */
[--C-:B------:R-:W-:Y:S01]  /*4010*/  IMAD.IADD R17, R17, 0x1, R3.reuse ;  /* 0x0000000111117824 */ /* 0x100fe200078e0203 */
[----:B------:R-:W-:-:S04]  /*4020*/  PRMT R3, RZ, 0x7610, R3 ;  /* 0x00007610ff037816 */ /* 0x000fc80000000003 */
[----:B------:R-:W-:-:S13]  /*4030*/  ISETP.GE.U32.AND.EX P0, PT, R17, UR5, PT, P0 ;  /* 0x0000000511007c0c */ /* 0x000fda000bf06100 */
[----:B------:R-:W-:Y:S05]  /*4040*/  @P0 BRA `(.L_x_91) ;  /* 0x0000000400640947 */ /* 0x000fea0003800000 */
[----:B---3--:R-:W0:Y:S01]  /*4050*/  S2R R12, SR_CTAID.X ;  /* 0x00000000000c7919 */ /* 0x008e220000002500 */
[----:B-12-4-:R-:W1:Y:S01]  /*4060*/  LDC.64 R10, c[0x0][0x628] ;  /* 0x00018a00ff0a7b82 */ /* 0x016e620000000a00 */
[----:B------:R-:W-:Y:S01]  /*4070*/  ULDC UR4, c[0x0][0x150] ;  /* 0x0000540000047ab9 */ /* 0x000fe20000000800 */
[----:B------:R-:W-:Y:S01]  /*4080*/  IMAD.MOV.U32 R8, RZ, RZ, R16 ;  /* 0x000000ffff087224 */ /* 0x000fe200078e0010 */
[----:B-----5:R-:W2:Y:S01]  /*4090*/  S2R R24, SR_CTAID.Y ;  /* 0x0000000000187919 */ /* 0x020ea20000002600 */
[----:B------:R-:W-:-:S04]  /*40a0*/  IMAD.MOV.U32 R9, RZ, RZ, R17 ;  /* 0x000000ffff097224 */ /* 0x000fc800078e0011 */
[----:B------:R-:W3:Y:S08]  /*40b0*/  LDC R21, c[0x0][0x144] ;  /* 0x00005100ff157b82 */ /* 0x000ef00000000800 */
[----:B------:R-:W4:Y:S08]  /*40c0*/  LDC R0, c[0x0][0x630] ;  /* 0x00018c00ff007b82 */ /* 0x000f300000000800 */
[----:B------:R-:W2:Y:S01]  /*40d0*/  LDC.64 R14, c[0x0][0x620] ;  /* 0x00018800ff0e7b82 */ /* 0x000ea20000000a00 */
[----:B-1----:R-:W-:-:S04]  /*40e0*/  ISETP.NE.U32.AND P0, PT, R10, RZ, PT ;  /* 0x000000ff0a00720c */ /* 0x002fc80003f05070 */
[----:B------:R-:W-:Y:S02]  /*40f0*/  ISETP.NE.AND.EX P0, PT, R11, RZ, PT, P0 ;  /* 0x000000ff0b00720c */ /* 0x000fe40003f05300 */
[----:B0-----:R-:W-:-:S05]  /*4100*/  I2FP.F32.U32 R3, R12 ;  /* 0x0000000c00037245 */ /* 0x001fca0000201000 */
[----:B------:R-:W-:-:S04]  /*4110*/  FMUL R3, R3, UR4 ;  /* 0x0000000403037c20 */ /* 0x000fc80008400000 */
[----:B------:R0:W1:Y:S02]  /*4120*/  F2I.U32.TRUNC.NTZ R20, R3 ;  /* 0x0000000300147305 */ /* 0x000064000020f000 */
[----:B---34-:R-:W-:Y:S05]  /*4130*/  @!P0 BRA `(.L_x_92) ;  /* 0x0000000000288947 */ /* 0x018fea0003800000 */
[----:B0-----:R-:W0:Y:S02]  /*4140*/  LDC R3, c[0x0][0x634] ;  /* 0x00018d00ff037b82 */ /* 0x001e240000000800 */
        /* <DEDUP_REMOVED lines=9> */
.L_x_92:
[----:B------:R-:W3:Y:S01]  /*41e0*/  LDC.64 R28, c[0x0][0x640] ;  /* 0x00019000ff1c7b82 */ /* 0x000ee20000000a00 */
[-CC-:B------:R-:W-:Y:S01]  /*41f0*/  SHF.R.U64 R57, R8, R0.reuse, R9.reuse ;  /* 0x0000000008397219 */ /* 0x180fe20000001209 */
[----:B-1----:R-:W-:Y:S01]  /*4200*/  IMAD.MOV R20, RZ, RZ, -R20 ;  /* 0x000000ffff147224 */ /* 0x002fe200078e0a14 */
[----:B------:R-:W-:Y:S01]  /*4210*/  SHF.R.U32.HI R0, RZ, R0, R9 ;  /* 0x00000000ff007219 */ /* 0x000fe20000011609 */
[----:B------:R-:W-:Y:S01]  /*4220*/  ULDC UR4, c[0x0][0x154] ;  /* 0x0000550000047ab9 */ /* 0x000fe20000000800 */
[----:B0-----:R-:W-:Y:S01]  /*4230*/  IADD3 R3, P0, RZ, -R57, RZ ;  /* 0x80000039ff037210 */ /* 0x001fe20007f1e0ff */
[----:B------:R-:W-:Y:S02]  /*4240*/  IMAD R21, R21, R20, R12 ;  /* 0x0000001415157224 */ /* 0x000fe400078e020c */
[----:B------:R-:W0:Y:S01]  /*4250*/  LDC R6, c[0x0][0x618] ;  /* 0x00018600ff067b82 */ /* 0x000e220000000800 */
[----:B------:R-:W-:Y:S02]  /*4260*/  IMAD.MOV.U32 R7, RZ, RZ, 0x1 ;  /* 0x00000001ff077424 */ /* 0x000fe400078e00ff */
[----:B------:R-:W-:-:S04]  /*4270*/  IMAD.X R5, RZ, RZ, ~R0, P0 ;  /* 0x000000ffff057224 */ /* 0x000fc800000e0e00 */
[-C--:B--2---:R-:W-:Y:S01]  /*4280*/  IMAD R0, R5, R14.reuse, RZ ;  /* 0x0000000e05007224 */ /* 0x084fe200078e02ff */
[----:B------:R-:W1:Y:S01]  /*4290*/  LDC R8, c[0x0][0x608] ;  /* 0x00018200ff087b82 */ /* 0x000e620000000800 */
[----:B------:R-:W-:-:S04]  /*42a0*/  IMAD.WIDE.U32 R4, R3, R14, R16 ;  /* 0x0000000e03047225 */ /* 0x000fc800078e0010 */
[----:B------:R-:W-:Y:S01]  /*42b0*/  IMAD R3, R3, R15, R0 ;  /* 0x0000000f03037224 */ /* 0x000fe200078e0200 */
[----:B------:R-:W-:Y:S02]  /*42c0*/  I2FP.F32.U32 R0, R24 ;  /* 0x0000001800007245 */ /* 0x000fe40000201000 */
[----:B------:R-:W2:Y:S01]  /*42d0*/  LDC R26, c[0x0][0x658] ;  /* 0x00019600ff1a7b82 */ /* 0x000ea20000000800 */
[----:B------:R-:W-:Y:S01]  /*42e0*/  IMAD.IADD R3, R5, 0x1, R3 ;  /* 0x0000000105037824 */ /* 0x000fe200078e0203 */
[----:B---3--:R-:W-:Y:S01]  /*42f0*/  ISETP.NE.U32.AND P0, PT, R28, RZ, PT ;  /* 0x000000ff1c00720c */ /* 0x008fe20003f05070 */
[----:B------:R-:W-:Y:S01]  /*4300*/  FMUL R0, R0, UR4 ;  /* 0x0000000400007c20 */ /* 0x000fe20008400000 */
[----:B------:R-:W-:Y:S02]  /*4310*/  IMAD.MOV.U32 R5, RZ, RZ, -0x1 ;  /* 0xffffffffff057424 */ /* 0x000fe400078e00ff */
[----:B------:R-:W-:Y:S01]  /*4320*/  ISETP.NE.AND.EX P0, PT, R29, RZ, PT, P0 ;  /* 0x000000ff1d00720c */ /* 0x000fe20003f05300 */
[----:B------:R3:W4:Y:S01]  /*4330*/  F2I.U32.TRUNC.NTZ R13, R0 ;  /* 0x00000000000d7305 */ /* 0x000722000020f000 */
[----:B------:R-:W3:Y:S01]  /*4340*/  LDC R15, c[0x0][0x148] ;  /* 0x00005200ff0f7b82 */ /* 0x000ee20000000800 */
[----:B0-----:R-:W-:-:S02]  /*4350*/  SHF.R.U64 R12, R4, R6, R3 ;  /* 0x00000006040c7219 */ /* 0x001fc40000001203 */
[----:B------:R-:W-:-:S05]  /*4360*/  SHF.R.U32.HI R3, RZ, R6, R3 ;  /* 0x00000006ff037219 */ /* 0x000fca0000011603 */
[----:B------:R-:W0:Y:S01]  /*4370*/  LDC R20, c[0x0][0x600] ;  /* 0x00018000ff147b82 */ /* 0x000e220000000800 */
[-CC-:B-1----:R-:W-:Y:S02]  /*4380*/  SHF.R.U64 R10, R12, R8.reuse, R3.reuse ;  /* 0x000000080c0a7219 */ /* 0x182fe40000001203 */
[----:B------:R-:W-:-:S05]  /*4390*/  SHF.R.U32.HI R3, RZ, R8, R3 ;  /* 0x00000008ff037219 */ /* 0x000fca0000011603 */
[----:B------:R-:W1:Y:S01]  /*43a0*/  LDC R27, c[0x0][0x648] ;  /* 0x00019200ff1b7b82 */ /* 0x000e620000000800 */
[-C--:B--2---:R-:W-:Y:S02]  /*43b0*/  SHF.L.U32 R4, R5, R26.reuse, RZ ;  /* 0x0000001a05047219 */ /* 0x084fe400000006ff */
[-CC-:B------:R-:W-:Y:S02]  /*43c0*/  SHF.R.U64 R14, R10, R26.reuse, R3.reuse ;  /* 0x0000001a0a0e7219 */ /* 0x180fe40000001203 */
[----:B------:R-:W-:Y:S02]  /*43d0*/  SHF.R.U32.HI R5, RZ, R26, R3 ;  /* 0x0000001aff057219 */ /* 0x000fe40000011603 */
[----:B------:R-:W-:Y:S01]  /*43e0*/  LOP3.LUT R25, RZ, R4, RZ, 0x33, !PT ;  /* 0x00000004ff197212 */ /* 0x000fe200078e33ff */
[----:B------:R-:W2:Y:S01]  /*43f0*/  LDC R30, c[0x0][0x638] ;  /* 0x00018e00ff1e7b82 */ /* 0x000ea20000000800 */
[----:B------:R-:W-:Y:S01]  /*4400*/  SHF.L.U32 R26, R7, R26, RZ ;  /* 0x0000001a071a7219 */ /* 0x000fe200000006ff */
[----:B------:R-:W-:-:S06]  /*4410*/  IMAD.MOV.U32 R4, RZ, RZ, R14 ;  /* 0x000000ffff047224 */ /* 0x000fcc00078e000e */
[----:B------:R-:W0:Y:S01]  /*4420*/  LDC R31, c[0x0][0x610] ;  /* 0x00018400ff1f7b82 */ /* 0x000e220000000800 */
[----:B----4-:R-:W-:Y:S05]  /*4430*/  @!P0 BRA `(.L_x_93) ;  /* 0x0000000000288947 */ /* 0x010fea0003800000 */
[----:B------:R-:W4:Y:S02]  /*4440*/  LDC R3, c[0x0][0x64c] ;  /* 0x00019300ff037b82 */ /* 0x000f240000000800 */
[----:B----4-:R-:W-:-:S05]  /*4450*/  IADD3 R3, P0, R14, R3, RZ ;  /* 0x000000030e037210 */ /* 0x010fca0007f1e0ff */
        /* <DEDUP_REMOVED lines=8> */
.L_x_93:
[----:B------:R-:W-:Y:S01]  /*44e0*/  ISETP.NE.AND P0, PT, R2, 0x1, PT ;  /* 0x000000010200780c */ /* 0x000fe20003f05270 */
[----:B0-----:R-:W-:Y:S01]  /*44f0*/  VIADD R7, R20, 0xffffffff ;  /* 0xffffffff14077836 */ /* 0x001fe20000000000 */
[----:B-1-3--:R-:W-:Y:S01]  /*4500*/  SHF.R.U64 R0, R4, R27, R5 ;  /* 0x0000001b04007219 */ /* 0x00afe20000001205 */
[----:B------:R-:W-:Y:S01]  /*4510*/  IMAD.MOV R13, RZ, RZ, -R13 ;  /* 0x000000ffff0d7224 */ /* 0x000fe200078e0a0d */
[----:B------:R-:W-:Y:S01]  /*4520*/  LOP3.LUT R5, R10, R25, RZ, 0xc0, !PT ;  /* 0x000000190a057212 */ /* 0x000fe200078ec0ff */
[----:B------:R-:W-:Y:S01]  /*4530*/  IMAD.MOV.U32 R4, RZ, RZ, 0x1 ;  /* 0x00000001ff047424 */ /* 0x000fe200078e00ff */
[----:B------:R-:W-:Y:S01]  /*4540*/  LOP3.LUT R12, R12, R7, RZ, 0xc0, !PT ;  /* 0x000000070c0c7212 */ /* 0x000fe200078ec0ff */
[----:B------:R-:W-:Y:S02]  /*4550*/  IMAD.MOV R3, RZ, RZ, -R0 ;  /* 0x000000ffff037224 */ /* 0x000fe400078e0a00 */
[----:B------:R-:W-:Y:S02]  /*4560*/  IMAD R0, R26, R0, R5 ;  /* 0x000000001a007224 */ /* 0x000fe400078e0205 */
[----:B--2---:R-:W-:-:S02]  /*4570*/  IMAD R3, R3, R30, R14 ;  /* 0x0000001e03037224 */ /* 0x004fc400078e020e */
[----:B------:R-:W-:Y:S02]  /*4580*/  @P0 IMAD R21, R15, R13, R24 ;  /* 0x0000000d0f150224 */ /* 0x000fe400078e0218 */
[----:B------:R-:W-:Y:S01]  /*4590*/  IMAD R5, R3, R20, R12 ;  /* 0x0000001403057224 */ /* 0x000fe200078e020c */
[----:B------:R-:W-:Y:S01]  /*45a0*/  PRMT R3, R4, 0x7610, R3 ;  /* 0x0000761004037816 */ /* 0x000fe20000000003 */
[----:B------:R-:W-:-:S05]  /*45b0*/  IMAD R0, R0, R31, R21 ;  /* 0x0000001f00007224 */ /* 0x000fca00078e0215 */
[----:B------:R-:W-:Y:S02]  /*45c0*/  SEL R59, R5, R0, !P0 ;  /* 0x00000000053b7207 */ /* 0x000fe40004000000 */
[----:B------:R-:W-:-:S07]  /*45d0*/  SEL R0, R0, R5, !P0 ;  /* 0x0000000500007207 */ /* 0x000fce0004000000 */
.L_x_91:
[----:B------:R-:W-:Y:S01]  /*45e0*/  LOP3.LUT P0, RZ, R3, 0xff, RZ, 0xc0, !PT ;  /* 0x000000ff03ff7812 */ /* 0x000fe2000780c0ff */
[----:B------:R-:W-:-:S12]  /*45f0*/  IMAD.MOV.U32 R58, RZ, RZ, R0 ;  /* 0x000000ffff3a7224 */ /* 0x000fd800078e0000 */
[----:B------:R-:W-:Y:S05]  /*4600*/  @P0 BRA `(.L_x_94) ;  /* 0xffffffc800400947 */ /* 0x000fea000383ffff */
[----:B------:R-:W-:Y:S05]  /*4610*/  EXIT ;  /* 0x000000000000794d */ /* 0x000fea0003800000 */
.L_x_3:
[----:B0-----:R-:W-:Y:S01]  /*4620*/  ULDC.64 UR4, c[0x0][0x650] ;  /* 0x0001940000047ab9 */ /* 0x001fe20000000a00 */
        /* <DEDUP_REMOVED lines=25> */
.L_x_96:
[--C-:B------:R-:W-:Y:S01]  /*47c0*/  SHF.R.U64 R12, R10, R14, R11.reuse ;  /* 0x0000000e0a0c7219 */ /* 0x100fe2000000120b */
[----:B------:R-:W0:Y:S01]  /*47d0*/  LDC R22, c[0x0][0x618] ;  /* 0x00018600ff167b82 */ /* 0x000e220000000800 */
[----:B------:R-:W-:Y:S01]  /*47e0*/  I2FP.F32.U32 R6, R4 ;  /* 0x0000000400067245 */ /* 0x000fe20000201000 */
[----:B------:R-:W-:Y:S01]  /*47f0*/  ULDC UR4, c[0x0][0x150] ;  /* 0x0000540000047ab9 */ /* 0x000fe20000000800 */
[----:B------:R-:W-:Y:S02]  /*4800*/  SHF.R.U32.HI R5, RZ, R14, R11 ;  /* 0x0000000eff057219 */ /* 0x000fe4000001160b */
[----:B------:R-:W-:Y:S01]  /*4810*/  IADD3 R9, P0, RZ, -R12, RZ ;  /* 0x8000000cff097210 */ /* 0x000fe20007f1e0ff */
[----:B------:R-:W-:Y:S01]  /*4820*/  FMUL R11, R6, UR4 ;  /* 0x00000004060b7c20 */ /* 0x000fe20008400000 */
[----:B------:R-:W-:Y:S01]  /*4830*/  ULDC UR4, c[0x0][0x154] ;  /* 0x0000550000047ab9 */ /* 0x000fe20000000800 */
[----:B------:R-:W1:Y:S02]  /*4840*/  LDC.64 R24, c[0x0][0x640] ;  /* 0x00019000ff187b82 */ /* 0x000e640000000a00 */
[----:B------:R-:W-:-:S02]  /*4850*/  IMAD.X R5, RZ, RZ, ~R5, P0 ;  /* 0x000000ffff057224 */ /* 0x000fc400000e0e05 */
[----:B------:R-:W2:Y:S01]  /*4860*/  F2I.U32.TRUNC.NTZ R11, R11 ;  /* 0x0000000b000b7305 */ /* 0x000ea2000020f000 */
[----:B------:R-:W-:-:S03]  /*4870*/  IMAD.WIDE.U32 R6, R9, R20, R16 ;  /* 0x0000001409067225 */ /* 0x000fc600078e0010 */
[----:B------:R-:W3:Y:S01]  /*4880*/  LDC R13, c[0x0][0x144] ;  /* 0x00005100ff0d7b82 */ /* 0x000ee20000000800 */
[----:B------:R-:W-:-:S04]  /*4890*/  IMAD R8, R5, R20, RZ ;  /* 0x0000001405087224 */ /* 0x000fc800078e02ff */
[----:B------:R-:W-:Y:S02]  /*48a0*/  IMAD R5, R9, R21, R8 ;  /* 0x0000001509057224 */ /* 0x000fe400078e0208 */
[----:B------:R-:W-:Y:S01]  /*48b0*/  IMAD.MOV.U32 R8, RZ, RZ, -0x1 ;  /* 0xffffffffff087424 */ /* 0x000fe200078e00ff */
[----:B------:R-:W4:Y:S01]  /*48c0*/  LDC R14, c[0x0][0x608] ;  /* 0x00018200ff0e7b82 */ /* 0x000f220000000800 */
[----:B------:R-:W-:Y:S01]  /*48d0*/  IMAD.IADD R5, R7, 0x1, R5 ;  /* 0x0000000107057824 */ /* 0x000fe200078e0205 */
[----:B------:R-:W-:-:S04]  /*48e0*/  I2FP.F32.U32 R7, R3 ;  /* 0x0000000300077245 */ /* 0x000fc80000201000 */
[-C--:B0-----:R-:W-:Y:S01]  /*48f0*/  SHF.R.U64 R10, R6, R22.reuse, R5 ;  /* 0x00000016060a7219 */ /* 0x081fe20000001205 */
[----:B--2---:R-:W-:Y:S01]  /*4900*/  IMAD.MOV R6, RZ, RZ, -R11 ;  /* 0x000000ffff067224 */ /* 0x004fe200078e0a0b */
[----:B------:R-:W0:Y:S01]  /*4910*/  LDC R9, c[0x0][0x658] ;  /* 0x00019600ff097b82 */ /* 0x000e220000000800 */
[----:B-1----:R-:W-:Y:S01]  /*4920*/  ISETP.NE.U32.AND P0, PT, R24, RZ, PT ;  /* 0x000000ff1800720c */ /* 0x002fe20003f05070 */
[----:B------:R-:W-:Y:S01]  /*4930*/  FMUL R7, R7, UR4 ;  /* 0x0000000407077c20 */ /* 0x000fe20008400000 */
[----:B------:R-:W-:Y:S02]  /*4940*/  SHF.R.U32.HI R5, RZ, R22, R5 ;  /* 0x00000016ff057219 */ /* 0x000fe40000011605 */
[----:B------:R-:W-:-:S03]  /*4950*/  ISETP.NE.AND.EX P0, PT, R25, RZ, PT, P0 ;  /* 0x000000ff1900720c */ /* 0x000fc60003f05300 */
[----:B------:R-:W1:Y:S01]  /*4960*/  LDC R20, c[0x0][0x148] ;  /* 0x00005200ff147b82 */ /* 0x000e620000000800 */
[----:B---3--:R-:W-:Y:S02]  /*4970*/  IMAD R23, R13, R6, R4 ;  /* 0x000000060d177224 */ /* 0x008fe400078e0204 */
[----:B------:R-:W-:-:S05]  /*4980*/  IMAD.MOV.U32 R6, RZ, RZ, 0x1 ;  /* 0x00000001ff067424 */ /* 0x000fca00078e00ff */
[----:B------:R-:W2:Y:S01]  /*4990*/  LDC R21, c[0x0][0x600] ;  /* 0x00018000ff157b82 */ /* 0x000ea20000000800 */
[-CC-:B----4-:R-:W-:Y:S02]  /*49a0*/  SHF.R.U64 R13, R10, R14.reuse, R5.reuse ;  /* 0x0000000e0a0d7219 */ /* 0x190fe40000001205 */
[----:B------:R-:W-:Y:S02]  /*49b0*/  SHF.R.U32.HI R4, RZ, R14, R5 ;  /* 0x0000000eff047219 */ /* 0x000fe40000011605 */
[----:B------:R3:W4:Y:S03]  /*49c0*/  F2I.U32.TRUNC.NTZ R14, R7 ;  /* 0x00000007000e7305 */ /* 0x000726000020f000 */
[----:B------:R-:W1:Y:S01]  /*49d0*/  LDC R26, c[0x0][0x648] ;  /* 0x00019200ff1a7b82 */ /* 0x000e620000000800 */
[-C--:B0-----:R-:W-:Y:S02]  /*49e0*/  SHF.R.U64 R15, R13, R9.reuse, R4 ;  /* 0x000000090d0f7219 */ /* 0x081fe40000001204 */
[----:B------:R-:W-:-:S02]  /*49f0*/  SHF.L.U32 R8, R8, R9, RZ ;  /* 0x0000000908087219 */ /* 0x000fc400000006ff */
[-C--:B------:R-:W-:Y:S01]  /*4a00*/  SHF.R.U32.HI R5, RZ, R9.reuse, R4 ;  /* 0x00000009ff057219 */ /* 0x080fe20000011604 */
[----:B------:R-:W-:Y:S01]  /*4a10*/  IMAD.MOV.U32 R4, RZ, RZ, R15 ;  /* 0x000000ffff047224 */ /* 0x000fe200078e000f */
[----:B------:R-:W-:Y:S01]  /*4a20*/  SHF.L.U32 R22, R6, R9, RZ ;  /* 0x0000000906167219 */ /* 0x000fe200000006ff */
[----:B------:R-:W0:Y:S01]  /*4a30*/  LDC R27, c[0x0][0x638] ;  /* 0x00018e00ff1b7b82 */ /* 0x000e220000000800 */
[----:B------:R-:W-:-:S07]  /*4a40*/  LOP3.LUT R28, RZ, R8, RZ, 0x33, !PT ;  /* 0x00000008ff1c7212 */ /* 0x000fce00078e33ff */
        /* <DEDUP_REMOVED lines=12> */
.L_x_97:
[----:B------:R-:W-:Y:S01]  /*4b10*/  ISETP.NE.AND P0, PT, R2, 0x1, PT ;  /* 0x000000010200780c */ /* 0x000fe20003f05270 */
[----:B--2---:R-:W-:Y:S01]  /*4b20*/  VIADD R7, R21, 0xffffffff ;  /* 0xffffffff15077836 */ /* 0x004fe20000000000 */
[----:B-1----:R-:W-:Y:S01]  /*4b30*/  SHF.R.U64 R5, R4, R26, R5 ;  /* 0x0000001a04057219 */ /* 0x002fe20000001205 */
[----:B------:R-:W-:Y:S01]  /*4b40*/  IMAD.MOV R14, RZ, RZ, -R14 ;  /* 0x000000ffff0e7224 */ /* 0x000fe200078e0a0e */
[----:B------:R-:W-:Y:S01]  /*4b50*/  LOP3.LUT R4, R13, R28, RZ, 0xc0, !PT ;  /* 0x0000001c0d047212 */ /* 0x000fe200078ec0ff */
[----:B------:R-:W-:Y:S01]  /*4b60*/  IMAD.MOV.U32 R8, RZ, RZ, R12 ;  /* 0x000000ffff087224 */ /* 0x000fe200078e000c */
[----:B------:R-:W-:Y:S01]  /*4b70*/  LOP3.LUT R10, R10, R7, RZ, 0xc0, !PT ;  /* 0x000000070a0a7212 */ /* 0x000fe200078ec0ff */
[----:B------:R-:W-:Y:S02]  /*4b80*/  IMAD.MOV R6, RZ, RZ, -R5 ;  /* 0x000000ffff067224 */ /* 0x000fe400078e0a05 */
[----:B------:R-:W-:-:S04]  /*4b90*/  IMAD R4, R22, R5, R4 ;  /* 0x0000000516047224 */ /* 0x000fc800078e0204 */
[----:B------:R-:W-:Y:S02]  /*4ba0*/  @P0 IMAD R23, R20, R14, R3 ;  /* 0x0000000e14170224 */ /* 0x000fe400078e0203 */
[----:B0-----:R-:W-:Y:S02]  /*4bb0*/  IMAD R3, R6, R27, R15 ;  /* 0x0000001b06037224 */ /* 0x001fe400078e020f */
[----:B------:R-:W-:Y:S02]  /*4bc0*/  IMAD R7, R4, R29, R23 ;  /* 0x0000001d04077224 */ /* 0x000fe400078e0217 */
[----:B------:R-:W-:Y:S02]  /*4bd0*/  IMAD R4, R3, R21, R10 ;  /* 0x0000001503047224 */ /* 0x000fe400078e020a */
[----:B------:R-:W-:-:S03]  /*4be0*/  IMAD.MOV.U32 R6, RZ, RZ, 0x1 ;  /* 0x00000001ff067424 */ /* 0x000fc600078e00ff */
[----:B------:R-:W-:Y:S02]  /*4bf0*/  SEL R9, R4, R7, !P0 ;  /* 0x0000000704097207 */ /* 0x000fe40004000000 */
[----:B------:R-:W-:-:S07]  /*4c00*/  SEL R7, R7, R4, !P0 ;  /* 0x0000000407077207 */ /* 0x000fce0004000000 */
.L_x_95:
[----:B------:R-:W-:-:S08]  /*4c10*/  NOP ;  /* 0x0000000000007918 */ /* 0x000fd00000000000 */
[----:B------:R-:W0:-:S00]  /*4c20*/  USETMAXREG.DEALLOC.CTAPOOL 0x28 ;  /* 0x00000028000079c8 */ /* 0x000e0000080e0500 */
[----:B0-----:R-:W-:-:S13]  /*4c30*/  ISETP.NE.AND P0, PT, R0, RZ, PT ;  /* 0x000000ff0000720c */ /* 0x001fda0003f05270 */
[----:B------:R-:W-:Y:S05]  /*4c40*/  @P0 EXIT ;  /* 0x000000000000094d */ /* 0x000fea0003800000 */
[----:B------:R-:W-:Y:S01]  /*4c50*/  LOP3.LUT P0, RZ, R6, 0xff, RZ, 0xc0, !PT ;  /* 0x000000ff06ff7812 */ /* 0x000fe2000780c0ff */
[----:B------:R-:W-:Y:S02]  /*4c60*/  IMAD.MOV.U32 R0, RZ, RZ, 0x1 ;  /* 0x00000001ff007424 */ /* 0x000fe400078e00ff */
[----:B------:R-:W-:-:S10]  /*4c70*/  IMAD.MOV.U32 R12, RZ, RZ, RZ ;  /* 0x000000ffff0c7224 */ /* 0x000fd400078e00ff */
[----:B------:R-:W-:Y:S05]  /*4c80*/  @!P0 BRA `(.L_x_98) ;  /* 0x0000000c00308947 */ /* 0x000fea0003800000 */
[----:B------:R-:W0:Y:S01]  /*4c90*/  LDC R0, c[0x0][0x28c] ;  /* 0x0000a300ff007b82 */ /* 0x000e220000000800 */
[----:B------:R-:W-:Y:S01]  /*4ca0*/  ULDC UR5, c[0x0][0x600] ;  /* 0x0001800000057ab9 */ /* 0x000fe20000000800 */
[----:B------:R-:W-:Y:S01]  /*4cb0*/  ULDC UR4, c[0x0][0xc] ;  /* 0x0000030000047ab9 */ /* 0x000fe20000000800 */
[----:B------:R-:W-:Y:S01]  /*4cc0*/  UIADD3 UR16, UR5, -0x1, URZ ;  /* 0xffffffff05107890 */ /* 0x000fe2000fffe03f */
[C---:B------:R-:W-:Y:S01]  /*4cd0*/  LOP3.LUT P2, RZ, R18.reuse, 0x7f, RZ, 0xc0, !PT ;  /* 0x0000007f12ff7812 */ /* 0x040fe2000784c0ff */
[----:B------:R-:W-:Y:S01]  /*4ce0*/  ULDC UR6, c[0x0][0x658] ;  /* 0x0001960000067ab9 */ /* 0x000fe20000000800 */
[----:B------:R-:W-:Y:S01]  /*4cf0*/  ULDC UR5, c[0x0][0x10] ;  /* 0x0000040000057ab9 */ /* 0x000fe20000000800 */
[----:B------:R-:W-:Y:S01]  /*4d00*/  UMOV UR7, 0xffffffff ;  /* 0xffffffff00077882 */ /* 0x000fe20000000000 */
[----:B------:R-:W-:Y:S01]  /*4d10*/  UMOV UR8, 0x1 ;  /* 0x0000000100087882 */ /* 0x000fe20000000000 */
[----:B------:R-:W-:Y:S01]  /*4d20*/  UIMAD.WIDE.U32 UR4, UR4, UR5, URZ ;  /* 0x00000005040472a5 */ /* 0x000fe2000f8e003f */
[----:B------:R-:W-:Y:S01]  /*4d30*/  LOP3.LUT P0, RZ, R18, 0x1f, RZ, 0xc0, !PT ;  /* 0x0000001f12ff7812 */ /* 0x000fe2000780c0ff */
[----:B------:R-:W-:Y:S01]  /*4d40*/  USHF.L.U32 UR7, UR7, UR6, URZ ;  /* 0x0000000607077299 */ /* 0x000fe2000800063f */
[----:B------:R-:W-:Y:S01]  /*4d50*/  BSSY B0, `(.L_x_98) ;  /* 0x00000bf000007945 */ /* 0x000fe20003800000 */
[----:B------:R-:W-:Y:S01]  /*4d60*/  USHF.L.U32 UR18, UR8, UR6, URZ ;  /* 0x0000000608127299 */ /* 0x000fe2000800063f */
[----:B------:R-:W-:Y:S01]  /*4d70*/  IMAD.MOV.U32 R13, RZ, RZ, 0x1 ;  /* 0x00000001ff0d7424 */ /* 0x000fe200078e00ff */
[----:B------:R-:W-:Y:S01]  /*4d80*/  LOP3.LUT R11, R19, 0x2, RZ, 0xfc, !PT ;  /* 0x00000002130b7812 */ /* 0x000fe200078efcff */
[----:B------:R-:W-:Y:S01]  /*4d90*/  ULDC UR6, c[0x0][0x14] ;  /* 0x0000050000067ab9 */ /* 0x000fe20000000800 */
[----:B------:R-:W-:Y:S01]  /*4da0*/  PLOP3.LUT P0, PT, P0, P2, PT, 0x8a, 0x0 ;  /* 0x000000000000781c */ /* 0x000fe20000705172 */
[----:B------:R-:W-:Y:S01]  /*4db0*/  UIMAD.WIDE.U32 UR20, UR4, UR6, URZ ;  /* 0x00000006041472a5 */ /* 0x000fe2000f8e003f */
[----:B------:R-:W-:Y:S01]  /*4dc0*/  IMAD.MOV.U32 R12, RZ, RZ, RZ ;  /* 0x000000ffff0c7224 */ /* 0x000fe200078e00ff */
[----:B------:R-:W-:-:S02]  /*4dd0*/  UIMAD UR13, UR5, UR6, URZ ;  /* 0x00000006050d72a4 */ /* 0x000fc4000f8e023f */
[----:B------:R-:W-:Y:S01]  /*4de0*/  ULOP3.LUT UR17, URZ, UR7, URZ, 0x33, !UPT ;  /* 0x000000073f117292 */ /* 0x000fe2000f8e333f */
[----:B0-----:R-:W-:Y:S01]  /*4df0*/  VIADD R0, R0, 0x3f ;  /* 0x0000003f00007836 */ /* 0x001fe20000000000 */
[----:B------:R-:W-:Y:S01]  /*4e00*/  UIADD3 UR13, UR21, UR13, URZ ;  /* 0x0000000d150d7290 */ /* 0x000fe2000fffe03f */
[----:B------:R-:W-:-:S03]  /*4e10*/  ULDC.64 UR22, c[0x0][0x198] ;  /* 0x0000660000167ab9 */ /* 0x000fc60000000a00 */
[----:B------:R-:W-:-:S04]  /*4e20*/  SHF.R.S32.HI R3, RZ, 0x1f, R0 ;  /* 0x0000001fff037819 */ /* 0x000fc80000011400 */
[----:B------:R-:W-:Y:S01]  /*4e30*/  LEA.HI R3, R3, R0, RZ, 0x6 ;  /* 0x0000000003037211 */ /* 0x000fe200078f30ff */
[----:B------:R-:W-:-:S03]  /*4e40*/  IMAD.MOV.U32 R0, RZ, RZ, 0x1 ;  /* 0x00000001ff007424 */ /* 0x000fc600078e00ff */
[----:B------:R-:W-:-:S05]  /*4e50*/  SHF.R.S32.HI R3, RZ, 0x6, R3 ;  /* 0x00000006ff037819 */ /* 0x000fca0000011403 */
[----:B------:R-:W-:-:S07]  /*4e60*/  VIADD R10, R3, 0x1 ;  /* 0x00000001030a7836 */ /* 0x000fce0000000000 */
.L_x_110:
[----:B------:R-:W-:-:S03]  /*4e70*/  UMOV UR4, 0xffffffff ;  /* 0xffffffff00047882 */ /* 0x000fc60000000000 */
[----:B------:R-:W-:Y:S05]  /*4e80*/  BRA.DIV UR4, `(.L_x_99) ;  /* 0x0000000e04787947 */ /* 0x000fea000b800000 */
[----:B------:R-:W-:-:S13]  /*4e90*/  ELECT P6, URZ, PT ;  /* 0x00000000003f782f */ /* 0x000fda00038c0000 */
.L_x_120:
[----:B------:R-:W0:Y:S01]  /*4ea0*/  LDC R4, c[0x0][0x28c] ;  /* 0x0000a300ff047b82 */ /* 0x000e220000000800 */
[----:B------:R-:W-:Y:S01]  /*4eb0*/  BSSY B1, `(.L_x_100) ;  /* 0x0000037000017945 */ /* 0x000fe20003800000 */
[----:B0-----:R-:W-:-:S13]  /*4ec0*/  ISETP.LT.OR P6, PT, R4, 0x1, !P6 ;  /* 0x000000010400780c */ /* 0x001fda00077c1670 */
[----:B------:R-:W-:Y:S05]  /*4ed0*/  @P6 BRA `(.L_x_101) ;  /* 0x0000000000d06947 */ /* 0x000fea0003800000 */
[----:B------:R-:W-:Y:S02]  /*4ee0*/  IMAD.SHL.U32 R15, R9, 0x40, RZ ;  /* 0x00000040090f7824 */ /* 0x000fe400078e00ff */
[----:B------:R-:W-:Y:S02]  /*4ef0*/  IMAD.SHL.U32 R18, R7, 0x80, RZ ;  /* 0x0000008007127824 */ /* 0x000fe400078e00ff */
[----:B------:R-:W-:Y:S02]  /*4f00*/  IMAD.MOV.U32 R20, RZ, RZ, RZ ;  /* 0x000000ffff147224 */ /* 0x000fe400078e00ff */
[----:B------:R-:W-:Y:S02]  /*4f10*/  IMAD.MOV.U32 R4, RZ, RZ, R10 ;  /* 0x000000ffff047224 */ /* 0x000fe400078e000a */
[----:B------:R-:W-:Y:S02]  /*4f20*/  IMAD.MOV.U32 R5, RZ, RZ, R0 ;  /* 0x000000ffff057224 */ /* 0x000fe400078e0000 */
[----:B------:R-:W-:-:S07]  /*4f30*/  IMAD.MOV.U32 R6, RZ, RZ, R12 ;  /* 0x000000ffff067224 */ /* 0x000fce00078e000c */
.L_x_105:
[----:B------:R-:W0:Y:S01]  /*4f40*/  S2R R14, SR_CgaCtaId ;  /* 0x00000000000e7919 */ /* 0x000e220000008800 */
[----:B------:R-:W-:Y:S01]  /*4f50*/  MOV R7, 0x400 ;  /* 0x0000040000077802 */ /* 0x000fe20000000f00 */
[----:B------:R-:W1:Y:S03]  /*4f60*/  @!P2 LDC R9, c[0x0][0x500] ;  /* 0x00014000ff09ab82 */ /* 0x000e660000000800 */
[----:B0-----:R-:W-:Y:S02]  /*4f70*/  LEA R21, R14, R7, 0x18 ;  /* 0x000000070e157211 */ /* 0x001fe400078ec0ff */
[----:B------:R-:W-:-:S03]  /*4f80*/  SHF.L.U32 R7, R5, 0x1f, RZ ;  /* 0x0000001f05077819 */ /* 0x000fc600000006ff */
[----:B------:R-:W-:-:S04]  /*4f90*/  IMAD R14, R6, 0x8, R21 ;  /* 0x00000008060e7824 */ /* 0x000fc800078e0215 */
[----:B------:R-:W0:Y:S02]  /*4fa0*/  SYNCS.PHASECHK.TRANS64.TRYWAIT P1, [R14+URZ+0x18], R7 ;  /* 0x000018070e0075a7 */ /* 0x000e24000802017f */
[----:B01----:R-:W-:Y:S05]  /*4fb0*/  @!P1 BRA `(.L_x_102) ;  /* 0x0000000c004c9947 */ /* 0x003fea0003800000 */
.L_x_121:
[----:B0-----:R-:W-:Y:S01]  /*4fc0*/  PRMT R7, R11, 0x9910, RZ ;  /* 0x000099100b077816 */ /* 0x001fe200000000ff */
[----:B------:R0:W-:Y:S03]  /*4fd0*/  @!P2 SYNCS.ARRIVE.TRANS64 RZ, [R14+URZ], R9 ;  /* 0x000000090effa9a7 */ /* 0x0001e6000800003f */
[----:B------:R-:W-:-:S13]  /*4fe0*/  ISETP.NE.AND P1, PT, R7, 0x2, PT ;  /* 0x000000020700780c */ /* 0x000fda0003f25270 */
[----:B0-----:R-:W-:Y:S05]  /*4ff0*/  @P1 BRA `(.L_x_103) ;  /* 0x0000000000041947 */ /* 0x001fea0003800000 */
[----:B------:R-:W-:Y:S01]  /*5000*/  BPT.TRAP 0x1 ;  /* 0x000000040000795c */ /* 0x000fe20000300000 */
.L_x_103:
[----:B------:R-:W-:Y:S05]  /*5010*/  @P0 BRA `(.L_x_104) ;  /* 0x0000000000040947 */ /* 0x000fea0003800000 */
[----:B------:R-:W-:Y:S01]  /*5020*/  BPT.TRAP 0x1 ;  /* 0x000000040000795c */ /* 0x000fe20000300000 */
.L_x_104:
[--C-:B------:R-:W-:Y:S01]  /*5030*/  IMAD R7, R6, 0x4000, R21.reuse ;  /* 0x0000400006077824 */ /* 0x100fe200078e0215 */
[----:B------:R-:W-:Y:S01]  /*5040*/  R2UR UR9, R14 ;  /* 0x000000000e0972ca */ /* 0x000fe200000e0000 */
[----:B------:R-:W-:Y:S01]  /*5050*/  IMAD R21, R6, 0x2000, R21 ;  /* 0x0000200006157824 */ /* 0x000fe200078e0215 */
[----:B------:R-:W-:Y:S01]  /*5060*/  UIADD3 UR4, UP0, UR22, 0xf0, URZ ;  /* 0x000000f016047890 */ /* 0x000fe2000ff1e03f */
[----:B------:R-:W-:Y:S01]  /*5070*/  VIADD R4, R4, 0xffffffff ;  /* 0xffffffff04047836 */ /* 0x000fe20000000000 */
[----:B------:R-:W-:Y:S01]  /*5080*/  R2UR UR5, R7 ;  /* 0x00000000070572ca */ /* 0x000fe200000e0000 */
[----:B------:R-:W-:Y:S01]  /*5090*/  UIADD3 UR24, UP1, UR22, 0x1f0, URZ ;  /* 0x000001f016187890 */ /* 0x000fe2000ff3e03f */
[----:B------:R-:W-:Y:S01]  /*50a0*/  R2UR UR8, R21 ;  /* 0x00000000150872ca */ /* 0x000fe200000e0000 */
[----:B------:R-:W-:Y:S01]  /*50b0*/  VIADD R6, R6, 0x1 ;  /* 0x0000000106067836 */ /* 0x000fe20000000000 */
[----:B------:R-:W-:Y:S01]  /*50c0*/  R2UR UR11, R18 ;  /* 0x00000000120b72ca */ /* 0x000fe200000e0000 */
[----:B------:R-:W-:Y:S01]  /*50d0*/  UIADD3.X UR25, URZ, UR23, URZ, UP1, !UPT ;  /* 0x000000173f197290 */ /* 0x000fe20008ffe43f */
[----:B------:R-:W-:Y:S01]  /*50e0*/  R2UR UR10, R20 ;  /* 0x00000000140a72ca */ /* 0x000fe200000e0000 */
[----:B------:R-:W-:Y:S01]  /*50f0*/  UMOV UR6, 0x0 ;  /* 0x0000000000067882 */ /* 0x000fe20000000000 */
[----:B------:R-:W-:Y:S01]  /*5100*/  R2UR UR12, R8 ;  /* 0x00000000080c72ca */ /* 0x000fe200000e0000 */
[----:B------:R-:W-:Y:S01]  /*5110*/  UMOV UR7, 0x10000000 ;  /* 0x1000000000077882 */ /* 0x000fe20000000000 */
[----:B------:R-:W-:Y:S01]  /*5120*/  R2UR UR19, R15 ;  /* 0x000000000f1372ca */ /* 0x000fe200000e0000 */
[----:B------:R-:W-:Y:S01]  /*5130*/  VIADD R20, R20, 0x40 ;  /* 0x0000004014147836 */ /* 0x000fe20000000000 */
[----:B------:R-:W-:Y:S01]  /*5140*/  ISETP.GT.AND P3, PT, R4, 0x1, PT ;  /* 0x000000010400780c */ /* 0x000fe20003f64270 */
[----:B------:R-:W-:Y:S01]  /*5150*/  UIADD3 UR14, UR5, 0x100, URZ ;  /* 0x00000100050e7890 */ /* 0x000fe2000fffe03f */
[----:B------:R-:W-:Y:S01]  /*5160*/  ISETP.NE.AND P1, PT, R6, 0x3, PT ;  /* 0x000000030600780c */ /* 0x000fe20003f25270 */
[----:B------:R-:W-:-:S02]  /*5170*/  UIADD3.X UR5, URZ, UR23, URZ, UP0, !UPT ;  /* 0x000000173f057290 */ /* 0x000fc400087fe43f */
[----:B------:R-:W-:Y:S01]  /*5180*/  UIADD3 UR15, UR8, 0xc100, URZ ;  /* 0x0000c100080f7890 */ /* 0x000fe2000fffe03f */
[----:B------:R-:W-:Y:S02]  /*5190*/  SEL R14, RZ, 0x1, P1 ;  /* 0x00000001ff0e7807 */ /* 0x000fe40000800000 */
[----:B------:R-:W-:Y:S01]  /*51a0*/  UMOV UR8, UR14 ;  /* 0x0000000e00087c82 */ /* 0x000fe20008000000 */
[----:B------:R-:W-:Y:S02]  /*51b0*/  SEL R6, R6, RZ, P1 ;  /* 0x000000ff06067207 */ /* 0x000fe40000800000 */
[----:B------:R-:W-:Y:S01]  /*51c0*/  LOP3.LUT R5, R5, R14, RZ, 0x3c, !PT ;  /* 0x0000000e05057212 */ /* 0x000fe200078e3cff */
[----:B------:R0:W-:Y:S02]  /*51d0*/  UTMALDG.3D [UR8], [UR4], desc[UR6] ;  /* 0x00000608040075b4 */ /* 0x0001e40008011000 */
[----:B0-----:R-:W-:Y:S01]  /*51e0*/  UMOV UR8, UR15 ;  /* 0x0000000f00087c82 */ /* 0x001fe20008000000 */
[----:B------:R-:W-:-:S02]  /*51f0*/  UMOV UR11, UR19 ;  /* 0x00000013000b7c82 */ /* 0x000fc40008000000 */
[----:B------:R0:W-:Y:S02]  /*5200*/  UTMALDG.3D [UR8], [UR24], desc[UR6] ;  /* 0x00000608180075b4 */ /* 0x0001e40008011000 */
[----:B0-----:R-:W-:Y:S05]  /*5210*/  @P3 BRA `(.L_x_105) ;  /* 0xfffffffc00483947 */ /* 0x001fea000383ffff */
.L_x_101:
[----:B------:R-:W-:Y:S05]  /*5220*/  BSYNC B1 ;  /* 0x0000000000017941 */ /* 0x000fea0003800000 */
.L_x_100:
[----:B------:R-:W-:Y:S01]  /*5230*/  LOP3.LUT P3, RZ, R13, 0xff, RZ, 0xc0, !PT ;  /* 0x000000ff0dff7812 */ /* 0x000fe2000786c0ff */
[----:B------:R-:W-:Y:S01]  /*5240*/  IMAD.IADD R12, R3, 0x1, R12 ;  /* 0x00000001030c7824 */ /* 0x000fe200078e020c */
[----:B------:R-:W-:Y:S01]  /*5250*/  IADD3 R16, P4, R16, UR20, RZ ;  /* 0x0000001410107c10 */ /* 0x000fe2000ff9e0ff */
[----:B------:R-:W-:Y:S01]  /*5260*/  ULDC.64 UR4, c[0x0][0x650] ;  /* 0x0001940000047ab9 */ /* 0x000fe20000000a00 */
[----:B------:R-:W-:Y:S01]  /*5270*/  BSSY B1, `(.L_x_106) ;  /* 0x000006a000017945 */ /* 0x000fe20003800000 */
[----:B------:R-:W-:Y:S01]  /*5280*/  IMAD.MOV.U32 R9, RZ, RZ, -0x1 ;  /* 0xffffffffff097424 */ /* 0x000fe200078e00ff */
[----:B------:R-:W-:Y:S01]  /*5290*/  ISETP.GT.U32.AND P1, PT, R12, 0x2, PT ;  /* 0x000000020c00780c */ /* 0x000fe20003f24070 */
[----:B------:R-:W-:Y:S01]  /*52a0*/  IMAD.MOV.U32 R8, RZ, RZ, -0x1 ;  /* 0xffffffffff087424 */ /* 0x000fe200078e00ff */
[----:B------:R-:W-:Y:S02]  /*52b0*/  IADD3.X R17, R17, UR13, RZ, P4, !PT ;  /* 0x0000000d11117c10 */ /* 0x000fe4000a7fe4ff */
[----:B------:R-:W-:-:S02]  /*52c0*/  ISETP.LT.U32.AND P1, PT, R3, 0x3, P1 ;  /* 0x000000030300780c */ /* 0x000fc40000f21070 */
[----:B------:R-:W-:Y:S01]  /*52d0*/  PRMT R13, RZ, 0x7610, R13 ;  /* 0x00007610ff0d7816 */ /* 0x000fe2000000000d */
[----:B------:R-:W0:Y:S01]  /*52e0*/  @P3 S2R R5, SR_CgaCtaId ;  /* 0x0000000000053919 */ /* 0x000e220000008800 */
[----:B------:R-:W-:-:S04]  /*52f0*/  @P3 MOV R4, 0x400 ;  /* 0x0000040000043802 */ /* 0x000fc80000000f00 */
[----:B0-----:R-:W-:Y:S01]  /*5300*/  @P3 LEA R6, R5, R4, 0x18 ;  /* 0x0000000405063211 */ /* 0x001fe200078ec0ff */
[----:B------:R-:W-:-:S03]  /*5310*/  IMAD.WIDE.U32 R4, R12, -0x55555555, RZ ;  /* 0xaaaaaaab0c047825 */ /* 0x000fc600078e00ff */
[----:B------:R0:W-:Y:S01]  /*5320*/  @P3 SYNCS.ARRIVE.TRANS64.A1T0 RZ, [R6+URZ+0x48], RZ ;  /* 0x000048ff06ff39a7 */ /* 0x0001e2000810003f */
[----:B------:R-:W-:Y:S02]  /*5330*/  ISETP.GE.U32.AND P3, PT, R3, 0x3, PT ;  /* 0x000000030300780c */ /* 0x000fe40003f66070 */
[----:B------:R-:W-:Y:S02]  /*5340*/  SHF.R.U32.HI R7, RZ, 0x1, R5 ;  /* 0x00000001ff077819 */ /* 0x000fe40000011605 */
[----:B------:R-:W-:Y:S02]  /*5350*/  SEL R5, RZ, 0x1, !P1 ;  /* 0x00000001ff057807 */ /* 0x000fe40004800000 */
[----:B------:R-:W-:Y:S01]  /*5360*/  ISETP.GE.U32.AND P1, PT, R16, UR4, PT ;  /* 0x0000000410007c0c */ /* 0x000fe2000bf26070 */
[----:B------:R-:W-:Y:S01]  /*5370*/  IMAD R12, R7, -0x3, R12 ;  /* 0xfffffffd070c7824 */ /* 0x000fe200078e020c */
[----:B------:R-:W-:Y:S02]  /*5380*/  LOP3.LUT R0, R0, R5, RZ, 0x3c, !PT ;  /* 0x0000000500007212 */ /* 0x000fe400078e3cff */
[----:B------:R-:W-:-:S02]  /*5390*/  ISETP.GE.U32.AND.EX P1, PT, R17, UR5, PT, P1 ;  /* 0x0000000511007c0c */ /* 0x000fc4000bf26110 */
[----:B------:R-:W-:Y:S02]  /*53a0*/  PRMT R4, RZ, 0x7610, R4 ;  /* 0x00007610ff047816 */ /* 0x000fe40000000004 */
[----:B------:R-:W-:Y:S01]  /*53b0*/  @P3 LOP3.LUT R0, R0, 0x1, R7, 0x78, !PT ;  /* 0x0000000100003812 */ /* 0x000fe200078e7807 */
[----:B------:R-:W-:-:S08]  /*53c0*/  IMAD.MOV.U32 R7, RZ, RZ, -0x1 ;  /* 0xffffffffff077424 */ /* 0x000fd000078e00ff */
[----:B0-----:R-:W-:Y:S05]  /*53d0*/  @P1 BRA `(.L_x_107) ;  /* 0x00000004004c1947 */ /* 0x001fea0003800000 */
[----:B------:R-:W-:Y:S01]  /*53e0*/  ULDC.64 UR4, c[0x0][0x628] ;  /* 0x00018a0000047ab9 */ /* 0x000fe20000000a00 */
[----:B------:R-:W0:Y:S01]  /*53f0*/  S2R R15, SR_CTAID.X ;  /* 0x00000000000f7919 */ /* 0x000e220000002500 */
[----:B------:R-:W-:Y:S01]  /*5400*/  ISETP.NE.U32.AND P1, PT, RZ, UR4, PT ;  /* 0x00000004ff007c0c */ /* 0x000fe2000bf25070 */
[----:B------:R-:W-:Y:S01]  /*5410*/  ULDC UR7, c[0x0][0x630] ;  /* 0x00018c0000077ab9 */ /* 0x000fe20000000800 */
[----:B------:R-:W-:Y:S01]  /*5420*/  IMAD.MOV.U32 R4, RZ, RZ, R16 ;  /* 0x000000ffff047224 */ /* 0x000fe200078e0010 */
[----:B------:R-:W1:Y:S01]  /*5430*/  S2R R14, SR_CTAID.Y ;  /* 0x00000000000e7919 */ /* 0x000e620000002600 */
[----:B------:R-:W-:Y:S01]  /*5440*/  ISETP.NE.AND.EX P1, PT, RZ, UR5, PT, P1 ;  /* 0x00000005ff007c0c */ /* 0x000fe2000bf25310 */
[----:B------:R-:W-:-:S12]  /*5450*/  IMAD.MOV.U32 R5, RZ, RZ, R17 ;  /* 0x000000ffff057224 */ /* 0x000fd800078e0011 */
[----:B------:R-:W-:Y:S05]  /*5460*/  @!P1 BRA `(.L_x_108) ;  /* 0x0000000000289947 */ /* 0x000fea0003800000 */
[----:B------:R-:W-:Y:S02]  /*5470*/  ULDC UR6, c[0x0][0x634] ;  /* 0x00018d0000067ab9 */ /* 0x000fe40000000800 */
[----:B------:R-:W-:-:S05]  /*5480*/  IADD3 R9, P1, R16, UR6, RZ ;  /* 0x0000000610097c10 */ /* 0x000fca000ff3e0ff */
[----:B------:R-:W-:-:S04]  /*5490*/  IMAD.X R21, RZ, RZ, R17, P1 ;  /* 0x000000ffff157224 */ /* 0x000fc800008e0611 */
[----:B------:R-:W-:-:S04]  /*54a0*/  IMAD.WIDE.U32 R6, R21, UR4, RZ ;  /* 0x0000000415067c25 */ /* 0x000fc8000f8e00ff */
[----:B------:R-:W-:-:S04]  /*54b0*/  IMAD.WIDE.U32 R6, P1, R9, UR5, R6 ;  /* 0x0000000509067c25 */ /* 0x000fc8000f820006 */
[----:B------:R-:W-:-:S04]  /*54c0*/  IMAD.WIDE.U32 R8, R9, UR4, RZ ;  /* 0x0000000409087c25 */ /* 0x000fc8000f8e00ff */
[----:B------:R-:W-:Y:S01]  /*54d0*/  IMAD.X R5, RZ, RZ, RZ, P1 ;  /* 0x000000ffff057224 */ /* 0x000fe200008e06ff */
[----:B------:R-:W-:Y:S01]  /*54e0*/  IADD3 RZ, P1, R9, R6, RZ ;  /* 0x0000000609ff7210 */ /* 0x000fe20007f3e0ff */
[----:B------:R-:W-:-:S04]  /*54f0*/  IMAD.MOV.U32 R4, RZ, RZ, R7 ;  /* 0x000000ffff047224 */ /* 0x000fc800078e0007 */
[----:B------:R-:W-:-:S08]  /*5500*/  IMAD.WIDE.U32.X R4, R21, UR5, R4, P1 ;  /* 0x0000000515047c25 */ /* 0x000fd000088e0404 */
.L_x_108:
[--C-:B------:R-:W-:Y:S01]  /*5510*/  SHF.R.U64 R8, R4, UR7, R5.reuse ;  /* 0x0000000704087c19 */ /* 0x100fe20008001205 */
[----:B------:R-:W-:Y:S01]  /*5520*/  ULDC.64 UR4, c[0x0][0x620] ;  /* 0x0001880000047ab9 */ /* 0x000fe20000000a00 */
[----:B------:R-:W-:Y:S01]  /*5530*/  SHF.R.U32.HI R4, RZ, UR7, R5 ;  /* 0x00000007ff047c19 */ /* 0x000fe20008011605 */
[----:B------:R-:W2:Y:S01]  /*5540*/  LDC R24, c[0x0][0x144] ;  /* 0x00005100ff187b82 */ /* 0x000ea20000000800 */
[----:B------:R-:W-:Y:S01]  /*5550*/  IADD3 R7, P1, RZ, -R8, RZ ;  /* 0x80000008ff077210 */ /* 0x000fe20007f3e0ff */
[----:B------:R-:W-:Y:S01]  /*5560*/  ULDC.64 UR8, c[0x0][0x640] ;  /* 0x0001900000087ab9 */ /* 0x000fe20000000a00 */
[----:B0-----:R-:W-:Y:S01]  /*5570*/  I2FP.F32.U32 R9, R15 ;  /* 0x0000000f00097245 */ /* 0x001fe20000201000 */
[----:B------:R-:W-:Y:S02]  /*5580*/  ULDC UR6, c[0x0][0x608] ;  /* 0x0001820000067ab9 */ /* 0x000fe40000000800 */
[----:B------:R-:W-:Y:S01]  /*5590*/  IMAD.X R4, RZ, RZ, ~R4, P1 ;  /* 0x000000ffff047224 */ /* 0x000fe200008e0e04 */
[----:B------:R-:W-:Y:S01]  /*55a0*/  ISETP.NE.U32.AND P1, PT, RZ, UR8, PT ;  /* 0x00000008ff007c0c */ /* 0x000fe2000bf25070 */
[----:B------:R-:W0:Y:S02]  /*55b0*/  LDC R21, c[0x0][0x148] ;  /* 0x00005200ff157b82 */ /* 0x000e240000000800 */
[----:B------:R-:W-:Y:S01]  /*55c0*/  IMAD R6, R4, UR4, RZ ;  /* 0x0000000404067c24 */ /* 0x000fe2000f8e02ff */
[----:B------:R-:W-:Y:S01]  /*55d0*/  ISETP.NE.AND.EX P1, PT, RZ, UR9, PT, P1 ;  /* 0x00000009ff007c0c */ /* 0x000fe2000bf25310 */
[----:B------:R-:W-:Y:S01]  /*55e0*/  IMAD.WIDE.U32 R4, R7, UR4, R16 ;  /* 0x0000000407047c25 */ /* 0x000fe2000f8e0010 */
[----:B------:R-:W-:-:S03]  /*55f0*/  ULDC UR4, c[0x0][0x150] ;  /* 0x0000540000047ab9 */ /* 0x000fc60000000800 */
[----:B------:R-:W-:Y:S02]  /*5600*/  IMAD R7, R7, UR5, R6 ;  /* 0x0000000507077c24 */ /* 0x000fe4000f8e0206 */
[----:B------:R-:W-:Y:S01]  /*5610*/  FMUL R6, R9, UR4 ;  /* 0x0000000409067c20 */ /* 0x000fe20008400000 */
[----:B------:R-:W-:Y:S01]  /*5620*/  ULDC UR4, c[0x0][0x618] ;  /* 0x0001860000047ab9 */ /* 0x000fe20000000800 */
[----:B------:R-:W-:Y:S01]  /*5630*/  ULDC UR5, c[0x0][0x154] ;  /* 0x0000550000057ab9 */ /* 0x000fe20000000800 */
[----:B------:R-:W-:-:S03]  /*5640*/  IMAD.IADD R5, R5, 0x1, R7 ;  /* 0x0000000105057824 */ /* 0x000fc600078e0207 */
[----:B------:R-:W3:Y:S02]  /*5650*/  F2I.U32.TRUNC.NTZ R6, R6 ;  /* 0x0000000600067305 */ /* 0x000ee4000020f000 */
[----:B------:R-:W-:Y:S02]  /*5660*/  SHF.R.U64 R9, R4, UR4, R5 ;  /* 0x0000000404097c19 */ /* 0x000fe40008001205 */
[----:B-1----:R-:W-:-:S05]  /*5670*/  I2FP.F32.U32 R4, R14 ;  /* 0x0000000e00047245 */ /* 0x002fca0000201000 */
[----:B------:R-:W-:Y:S01]  /*5680*/  FMUL R22, R4, UR5 ;  /* 0x0000000504167c20 */ /* 0x000fe20008400000 */
[----:B------:R-:W-:Y:S01]  /*5690*/  SHF.R.U32.HI R4, RZ, UR4, R5 ;  /* 0x00000004ff047c19 */ /* 0x000fe20008011605 */
[----:B------:R-:W-:-:S03]  /*56a0*/  ULDC UR4, c[0x0][0x658] ;  /* 0x0001960000047ab9 */ /* 0x000fc60000000800 */
[--C-:B------:R-:W-:Y:S01]  /*56b0*/  SHF.R.U64 R20, R9, UR6, R4.reuse ;  /* 0x0000000609147c19 */ /* 0x100fe20008001204 */
[----:B------:R-:W1:Y:S01]  /*56c0*/  F2I.U32.TRUNC.NTZ R22, R22 ;  /* 0x0000001600167305 */ /* 0x000e62000020f000 */
[----:B------:R-:W-:Y:S01]  /*56d0*/  SHF.R.U32.HI R5, RZ, UR6, R4 ;  /* 0x00000006ff057c19 */ /* 0x000fe20008011604 */
[----:B---3--:R-:W-:-:S03]  /*56e0*/  IMAD.MOV R6, RZ, RZ, -R6 ;  /* 0x000000ffff067224 */ /* 0x008fc600078e0a06 */
[----:B------:R-:W-:Y:S01]  /*56f0*/  SHF.R.U64 R18, R20, UR4, R5 ;  /* 0x0000000414127c19 */ /* 0x000fe20008001205 */
[----:B--2---:R-:W-:Y:S01]  /*5700*/  IMAD R15, R24, R6, R15 ;  /* 0x00000006180f7224 */ /* 0x004fe200078e020f */
[----:B------:R-:W-:-:S03]  /*5710*/  SHF.R.U32.HI R23, RZ, UR4, R5 ;  /* 0x00000004ff177c19 */ /* 0x000fc60008011605 */
[----:B------:R-:W-:Y:S02]  /*5720*/  IMAD.MOV.U32 R4, RZ, RZ, R18 ;  /* 0x000000ffff047224 */ /* 0x000fe400078e0012 */
[----:B------:R-:W-:Y:S01]  /*5730*/  IMAD.MOV.U32 R5, RZ, RZ, R23 ;  /* 0x000000ffff057224 */ /* 0x000fe200078e0017 */
[----:B-1----:R-:W-:Y:S06]  /*5740*/  @!P1 BRA `(.L_x_109) ;  /* 0x0000000000289947 */ /* 0x002fec0003800000 */
[----:B------:R-:W-:Y:S02]  /*5750*/  ULDC UR4, c[0x0][0x64c] ;  /* 0x0001930000047ab9 */ /* 0x000fe40000000800 */
[----:B------:R-:W-:-:S05]  /*5760*/  IADD3 R5, P1, R18, UR4, RZ ;  /* 0x0000000412057c10 */ /* 0x000fca000ff3e0ff */
[----:B------:R-:W-:-:S04]  /*5770*/  IMAD.X R23, RZ, RZ, R23, P1 ;  /* 0x000000ffff177224 */ /* 0x000fc800008e0617 */
[----:B------:R-:W-:-:S04]  /*5780*/  IMAD.WIDE.U32 R6, R23, UR8, RZ ;  /* 0x0000000817067c25 */ /* 0x000fc8000f8e00ff */
[----:B------:R-:W-:-:S04]  /*5790*/  IMAD.WIDE.U32 R6, P1, R5, UR9, R6 ;  /* 0x0000000905067c25 */ /* 0x000fc8000f820006 */
[----:B------:R-:W-:-:S04]  /*57a0*/  IMAD.WIDE.U32 R4, R5, UR8, RZ ;  /* 0x0000000805047c25 */ /* 0x000fc8000f8e00ff */
[----:B------:R-:W-:Y:S01]  /*57b0*/  IMAD.MOV.U32 R4, RZ, RZ, R7 ;  /* 0x000000ffff047224 */ /* 0x000fe200078e0007 */
[----:B------:R-:W-:Y:S01]  /*57c0*/  IADD3 RZ, P3, R5, R6, RZ ;  /* 0x0000000605ff7210 */ /* 0x000fe20007f7e0ff */
[----:B------:R-:W-:-:S04]  /*57d0*/  IMAD.X R5, RZ, RZ, RZ, P1 ;  /* 0x000000ffff057224 */ /* 0x000fc800008e06ff */
[----:B------:R-:W-:-:S08]  /*57e0*/  IMAD.WIDE.U32.X R4, R23, UR9, R4, P3 ;  /* 0x0000000917047c25 */ /* 0x000fd000098e0404 */
.L_x_109:
[----:B------:R-:W-:Y:S01]  /*57f0*/  ISETP.NE.AND P1, PT, R2, 0x1, PT ;  /* 0x000000010200780c */ /* 0x000fe20003f25270 */
[----:B------:R-:W-:Y:S01]  /*5800*/  ULDC UR4, c[0x0][0x648] ;  /* 0x0001920000047ab9 */ /* 0x000fe20000000800 */
[----:B------:R-:W-:Y:S01]  /*5810*/  LOP3.LUT R20, R20, UR17, RZ, 0xc0, !PT ;  /* 0x0000001114147c12 */ /* 0x000fe2000f8ec0ff */
[----:B------:R-:W-:Y:S01]  /*5820*/  IMAD.MOV R22, RZ, RZ, -R22 ;  /* 0x000000ffff167224 */ /* 0x000fe200078e0a16 */
[----:B------:R-:W-:Y:S01]  /*5830*/  SHF.R.U64 R5, R4, UR4, R5 ;  /* 0x0000000404057c19 */ /* 0x000fe20008001205 */
[----:B------:R-:W-:Y:S01]  /*5840*/  ULDC UR4, c[0x0][0x638] ;  /* 0x00018e0000047ab9 */ /* 0x000fe20000000800 */
[----:B------:R-:W-:Y:S01]  /*5850*/  LOP3.LUT R9, R9, UR16, RZ, 0xc0, !PT ;  /* 0x0000001009097c12 */ /* 0x000fe2000f8ec0ff */
[----:B------:R-:W-:Y:S01]  /*5860*/  ULDC UR5, c[0x0][0x610] ;  /* 0x0001840000057ab9 */ /* 0x000fe20000000800 */
[----:B------:R-:W-:Y:S02]  /*5870*/  IMAD.MOV.U32 R4, RZ, RZ, 0x1 ;  /* 0x00000001ff047424 */ /* 0x000fe400078e00ff */
[----:B------:R-:W-:-:S02]  /*5880*/  IMAD.MOV R7, RZ, RZ, -R5 ;  /* 0x000000ffff077224 */ /* 0x000fc400078e0a05 */
[----:B------:R-:W-:Y:S02]  /*5890*/  IMAD R20, R5, UR18, R20 ;  /* 0x0000001205147c24 */ /* 0x000fe4000f8e0214 */
[----:B0-----:R-:W-:Y:S02]  /*58a0*/  @P1 IMAD R15, R21, R22, R14 ;  /* 0x00000016150f1224 */ /* 0x001fe400078e020e */
[----:B------:R-:W-:Y:S01]  /*58b0*/  IMAD R18, R7, UR4, R18 ;  /* 0x0000000407127c24 */ /* 0x000fe2000f8e0212 */
[----:B------:R-:W-:Y:S01]  /*58c0*/  ULDC UR4, c[0x0][0x600] ;  /* 0x0001800000047ab9 */ /* 0x000fe20000000800 */
[----:B------:R-:W-:Y:S02]  /*58d0*/  IMAD R15, R20, UR5, R15 ;  /* 0x00000005140f7c24 */ /* 0x000fe4000f8e020f */
[----:B------:R-:W-:-:S05]  /*58e0*/  IMAD R18, R18, UR4, R9 ;  /* 0x0000000412127c24 */ /* 0x000fca000f8e0209 */
[----:B------:R-:W-:Y:S02]  /*58f0*/  SEL R9, R18, R15, !P1 ;  /* 0x0000000f12097207 */ /* 0x000fe40004800000 */
[----:B------:R-:W-:-:S07]  /*5900*/  SEL R7, R15, R18, !P1 ;  /* 0x000000120f077207 */ /* 0x000fce0004800000 */
.L_x_107:
[----:B------:R-:W-:Y:S05]  /*5910*/  BSYNC B1 ;  /* 0x0000000000017941 */ /* 0x000fea0003800000 */
.L_x_106:
[----:B------:R-:W-:-:S13]  /*5920*/  LOP3.LUT P1, RZ, R4, 0xff, RZ, 0xc0, !PT ;  /* 0x000000ff04ff7812 */ /* 0x000fda000782c0ff */
[----:B------:R-:W-:Y:S05]  /*5930*/  @P1 BRA `(.L_x_110) ;  /* 0xfffffff4004c1947 */ /* 0x000fea000383ffff */
[----:B------:R-:W-:Y:S05]  /*5940*/  BSYNC B0 ;  /* 0x0000000000007941 */ /* 0x000fea0003800000 */
.L_x_98:
[----:B------:R-:W-:-:S03]  /*5950*/  UMOV UR4, 0xffffffff ;  /* 0xffffffff00047882 */ /* 0x000fc60000000000 */
[----:B------:R-:W-:Y:S05]  /*5960*/  BRA.DIV UR4, `(.L_x_111) ;  /* 0x0000000204f47947 */ /* 0x000fea000b800000 */
[----:B------:R-:W-:-:S13]  /*5970*/  ELECT P6, URZ, PT ;  /* 0x00000000003f782f */ /* 0x000fda00038c0000 */
.L_x_124:
[----:B------:R-:W-:Y:S04]  /*5980*/  BSSY B0, `(.L_x_112) ;  /* 0x0000022000007945 */ /* 0x000fe80003800000 */
[----:B------:R-:W-:Y:S05]  /*5990*/  @!P6 BRA `(.L_x_113) ;  /* 0x000000000080e947 */ /* 0x000fea0003800000 */
[----:B------:R-:W-:-:S04]  /*59a0*/  LOP3.LUT R19, R19, 0x2, RZ, 0xfc, !PT ;  /* 0x0000000213137812 */ /* 0x000fc800078efcff */
[----:B------:R-:W-:-:S13]  /*59b0*/  ISETP.NE.AND P0, PT, R19, 0x3, PT ;  /* 0x000000031300780c */ /* 0x000fda0003f05270 */
[----:B------:R-:W-:Y:S05]  /*59c0*/  @!P0 BRA `(.L_x_114) ;  /* 0x0000000000048947 */ /* 0x000fea0003800000 */
[----:B------:R-:W-:Y:S01]  /*59d0*/  BPT.TRAP 0x1 ;  /* 0x000000040000795c */ /* 0x000fe20000300000 */
.L_x_114:
[----:B------:R-:W0:Y:S01]  /*59e0*/  S2R R3, SR_CgaCtaId ;  /* 0x0000000000037919 */ /* 0x000e220000008800 */
[----:B------:R-:W-:-:S04]  /*59f0*/  MOV R2, 0x400 ;  /* 0x0000040000027802 */ /* 0x000fc80000000f00 */
[----:B0-----:R-:W-:Y:S02]  /*5a00*/  LEA R3, R3, R2, 0x18 ;  /* 0x0000000203037211 */ /* 0x001fe400078ec0ff */
[----:B------:R-:W-:-:S03]  /*5a10*/  SHF.L.U32 R2, R0, 0x1f, RZ ;  /* 0x0000001f00027819 */ /* 0x000fc600000006ff */
[----:B------:R-:W-:-:S04]  /*5a20*/  VIADD R3, R3, 0x18 ;  /* 0x0000001803037836 */ /* 0x000fc80000000000 */
[C---:B------:R-:W-:Y:S02]  /*5a30*/  IMAD R7, R12.reuse, 0x8, R3 ;  /* 0x000000080c077824 */ /* 0x040fe400078e0203 */
[----:B------:R-:W-:Y:S02]  /*5a40*/  VIADD R12, R12, 0x1 ;  /* 0x000000010c0c7836 */ /* 0x000fe40000000000 */
[----:B------:R-:W0:Y:S03]  /*5a50*/  SYNCS.PHASECHK.TRANS64.TRYWAIT P0, [R7+URZ], R2 ;  /* 0x00000002070075a7 */ /* 0x000e26000800017f */
[----:B------:R-:W-:-:S04]  /*5a60*/  ISETP.NE.AND P1, PT, R12, 0x3, PT ;  /* 0x000000030c00780c */ /* 0x000fc80003f25270 */
[----:B------:R-:W-:Y:S02]  /*5a70*/  SEL R5, RZ, 0x1, P1 ;  /* 0x00000001ff057807 */ /* 0x000fe40000800000 */
[----:B------:R-:W-:Y:S02]  /*5a80*/  SEL R12, R12, RZ, P1 ;  /* 0x000000ff0c0c7207 */ /* 0x000fe40000800000 */
[----:B------:R-:W-:-:S03]  /*5a90*/  LOP3.LUT R5, R0, R5, RZ, 0x3c, !PT ;  /* 0x0000000500057212 */ /* 0x000fc600078e3cff */
[----:B------:R-:W-:Y:S01]  /*5aa0*/  IMAD R9, R12, 0x8, R3 ;  /* 0x000000080c097824 */ /* 0x000fe200078e0203 */
[----:B------:R-:W-:Y:S01]  /*5ab0*/  SHF.L.U32 R4, R5, 0x1f, RZ ;  /* 0x0000001f05047819 */ /* 0x000fe200000006ff */
[----:B0-----:R-:W-:Y:S06]  /*5ac0*/  @!P0 BRA `(.L_x_115) ;  /* 0x0000000000bc8947 */ /* 0x001fec0003800000 */
.L_x_125:
[----:B------:R-:W1:Y:S01]  /*5ad0*/  SYNCS.PHASECHK.TRANS64.TRYWAIT P0, [R9+URZ], R4 ;  /* 0x00000004090075a7 */ /* 0x000e62000800017f */
[----:B------:R-:W-:-:S05]  /*5ae0*/  VIADD R0, R12, 0x1 ;  /* 0x000000010c007836 */ /* 0x000fca0000000000 */
[----:B------:R-:W-:-:S04]  /*5af0*/  ISETP.NE.AND P1, PT, R0, 0x3, PT ;  /* 0x000000030000780c */ /* 0x000fc80003f25270 */
[----:B0-----:R-:W-:Y:S02]  /*5b00*/  SEL R2, RZ, 0x1, P1 ;  /* 0x00000001ff027807 */ /* 0x001fe40000800000 */
[----:B------:R-:W-:Y:S02]  /*5b10*/  SEL R0, R0, RZ, P1 ;  /* 0x000000ff00007207 */ /* 0x000fe40000800000 */
[----:B------:R-:W-:Y:S01]  /*5b20*/  LOP3.LUT R2, R5, R2, RZ, 0x3c, !PT ;  /* 0x0000000205027212 */ /* 0x000fe200078e3cff */
[----:B-1----:R-:W-:Y:S06]  /*5b30*/  @!P0 BRA `(.L_x_116) ;  /* 0x0000000000b48947 */ /* 0x002fec0003800000 */
.L_x_126:
[----:B------:R-:W-:Y:S01]  /*5b40*/  IMAD R3, R0, 0x8, R3 ;  /* 0x0000000800037824 */ /* 0x000fe200078e0203 */
[----:B------:R-:W-:-:S07]  /*5b50*/  SHF.L.U32 R0, R2, 0x1f, RZ ;  /* 0x0000001f02007819 */ /* 0x000fce00000006ff */
.L_x_117:
[----:B-1----:R1:W2:Y:S02]  /*5b60*/  SYNCS.PHASECHK.TRANS64.TRYWAIT P0, [R3+URZ], R0 ;  /* 0x00000000030075a7 */ /* 0x0022a4000800017f */
[----:B--2---:R-:W-:Y:S05]  /*5b70*/  @!P0 NANOSLEEP.SYNCS 0x989680 ;  /* 0x009896800000895d */ /* 0x004fea0003900000 */
[----:B------:R-:W2:Y:S02]  /*5b80*/  @!P0 SYNCS.PHASECHK.TRANS64 P0, [R3+URZ], R0 ;  /* 0x00000000030085a7 */ /* 0x000ea4000800007f */
[----:B--2---:R-:W-:Y:S05]  /*5b90*/  @!P0 BRA `(.L_x_117) ;  /* 0xfffffffc00f08947 */ /* 0x004fea000383ffff */
.L_x_113:
[----:B------:R-:W-:Y:S05]  /*5ba0*/  BSYNC B0 ;  /* 0x0000000000007941 */ /* 0x000fea0003800000 */
.L_x_112:
[----:B------:R-:W-:Y:S05]  /*5bb0*/  EXIT ;  /* 0x000000000000794d */ /* 0x000fea0003800000 */
.L_x_17:
[----:B---3--:R3:W4:Y:S02]  /*5bc0*/  SYNCS.PHASECHK.TRANS64.TRYWAIT P1, [R3+URZ], R0 ;  /* 0x00000000030075a7 */ /* 0x008724000802017f */
[----:B----4-:R-:W-:Y:S05]  /*5bd0*/  @!P1 NANOSLEEP.SYNCS 0x989680 ;  /* 0x009896800000995d */ /* 0x010fea0003900000 */
[----:B------:R-:W4:Y:S02]  /*5be0*/  @!P1 SYNCS.PHASECHK.TRANS64 P1, [R3+URZ], R0 ;  /* 0x00000000030095a7 */ /* 0x000f24000802007f */
[----:B----4-:R-:W-:Y:S05]  /*5bf0*/  @!P1 BRA `(.L_x_17) ;  /* 0xfffffffc00f09947 */ /* 0x010fea000383ffff */
[----:B------:R-:W-:Y:S05]  /*5c00*/  BRA `(.L_x_16) ;  /* 0xffffffb400787947 */ /* 0x000fea000383ffff */
.L_x_22:
[----:B-1----:R-:W-:-:S04]  /*5c10*/  IMAD.U32 R4, RZ, RZ, UR8 ;  /* 0x00000008ff047e24 */ /* 0x002fc8000f8e00ff */
[----:B------:R1:W2:Y:S03]  /*5c20*/  SYNCS.PHASECHK.TRANS64.TRYWAIT P1, [R4+URZ], R3 ;  /* 0x00000003040075a7 */ /* 0x0002a6000802017f */
[----:B--2---:R-:W-:Y:S05]  /*5c30*/  @!P1 NANOSLEEP.SYNCS 0x989680 ;  /* 0x009896800000995d */ /* 0x004fea0003900000 */
[----:B------:R-:W2:Y:S02]  /*5c40*/  @!P1 SYNCS.PHASECHK.TRANS64 P1, [R4+URZ], R3 ;  /* 0x00000003040095a7 */ /* 0x000ea4000802007f */
[----:B--2---:R-:W-:Y:S05]  /*5c50*/  @!P1 BRA `(.L_x_22) ;  /* 0xfffffffc00ec9947 */ /* 0x004fea000383ffff */
[----:B------:R-:W-:Y:S05]  /*5c60*/  BRA `(.L_x_21) ;  /* 0xffffffb800587947 */ /* 0x000fea000383ffff */
.L_x_99:
[----:B------:R-:W-:Y:S01]  /*5c70*/  BSSY B1, `(.L_x_118) ;  /* 0x0000006000017945 */ /* 0x000fe20003800000 */
[----:B------:R-:W-:-:S07]  /*5c80*/  IMAD.MOV.U32 R15, RZ, RZ, -0x1 ;  /* 0xffffffffff0f7424 */ /* 0x000fce00078e00ff */
[----:B------:R-:W-:Y:S05]  /*5c90*/  WARPSYNC.COLLECTIVE R15, `(.L_x_119) ;  /* 0x000000000f0c7348 */ /* 0x000fea0003c00000 */
[----:B------:R-:W-:Y:S02]  /*5ca0*/  ELECT P6, UR62, PT ;  /* 0x00000000003e782f */ /* 0x000fe400038c0000 */
[----:B------:R-:W-:Y:S01]  /*5cb0*/  MOV R14, UR62 ;  /* 0x0000003e000e7c02 */ /* 0x000fe20008000f00 */
[----:B------:R-:W-:Y:S10]  /*5cc0*/  ENDCOLLECTIVE ;  /* 0x000000000000791b */ /* 0x000ff40003800000 */
.L_x_119:
[----:B------:R-:W-:Y:S05]  /*5cd0*/  BSYNC B1 ;  /* 0x0000000000017941 */ /* 0x000fea0003800000 */
.L_x_118:
[----:B------:R-:W-:Y:S05]  /*5ce0*/  BRA `(.L_x_120) ;  /* 0xfffffff0006c7947 */ /* 0x000fea000383ffff */
.L_x_102:
[----:B0-----:R0:W1:Y:S02]  /*5cf0*/  SYNCS.PHASECHK.TRANS64.TRYWAIT P1, [R14+URZ+0x18], R7 ;  /* 0x000018070e0075a7 */ /* 0x001064000802017f */
[----:B-1----:R-:W-:Y:S05]  /*5d00*/  @!P1 NANOSLEEP.SYNCS 0x989680 ;  /* 0x009896800000995d */ /* 0x002fea0003900000 */
[----:B------:R-:W1:Y:S02]  /*5d10*/  @!P1 SYNCS.PHASECHK.TRANS64 P1, [R14+URZ+0x18], R7 ;  /* 0x000018070e0095a7 */ /* 0x000e64000802007f */
[----:B-1----:R-:W-:Y:S05]  /*5d20*/  @!P1 BRA `(.L_x_102) ;  /* 0xfffffffc00f09947 */ /* 0x002fea000383ffff */
[----:B------:R-:W-:Y:S05]  /*5d30*/  BRA `(.L_x_121) ;  /* 0xfffffff000a07947 */ /* 0x000fea000383ffff */
.L_x_111:
[----:B------:R-:W-:Y:S01]  /*5d40*/  BSSY B0, `(.L_x_122) ;  /* 0x0000006000007945 */ /* 0x000fe20003800000 */
[----:B------:R-:W-:-:S07]  /*5d50*/  IMAD.MOV.U32 R15, RZ, RZ, -0x1 ;  /* 0xffffffffff0f7424 */ /* 0x000fce00078e00ff */
[----:B------:R-:W-:Y:S05]  /*5d60*/  WARPSYNC.COLLECTIVE R15, `(.L_x_123) ;  /* 0x000000000f0c7348 */ /* 0x000fea0003c00000 */
[----:B------:R-:W-:Y:S02]  /*5d70*/  ELECT P6, UR62, PT ;  /* 0x00000000003e782f */ /* 0x000fe400038c0000 */
[----:B------:R-:W-:Y:S01]  /*5d80*/  MOV R14, UR62 ;  /* 0x0000003e000e7c02 */ /* 0x000fe20008000f00 */
[----:B------:R-:W-:Y:S10]  /*5d90*/  ENDCOLLECTIVE ;  /* 0x000000000000791b */ /* 0x000ff40003800000 */
.L_x_123:
[----:B------:R-:W-:Y:S05]  /*5da0*/  BSYNC B0 ;  /* 0x0000000000007941 */ /* 0x000fea0003800000 */
.L_x_122:
[----:B------:R-:W-:Y:S05]  /*5db0*/  BRA `(.L_x_124) ;  /* 0xfffffff800f07947 */ /* 0x000fea000383ffff */
.L_x_115:
[----:B0-----:R0:W1:Y:S02]  /*5dc0*/  SYNCS.PHASECHK.TRANS64.TRYWAIT P0, [R7+URZ], R2 ;  /* 0x00000002070075a7 */ /* 0x001064000800017f */
[----:B-1----:R-:W-:Y:S05]  /*5dd0*/  @!P0 NANOSLEEP.SYNCS 0x989680 ;  /* 0x009896800000895d */ /* 0x002fea0003900000 */
[----:B------:R-:W1:Y:S02]  /*5de0*/  @!P0 SYNCS.PHASECHK.TRANS64 P0, [R7+URZ], R2 ;  /* 0x00000002070085a7 */ /* 0x000e64000800007f */
[----:B-1----:R-:W-:Y:S05]  /*5df0*/  @!P0 BRA `(.L_x_115) ;  /* 0xfffffffc00f08947 */ /* 0x002fea000383ffff */
[----:B------:R-:W-:Y:S05]  /*5e00*/  BRA `(.L_x_125) ;  /* 0xfffffffc00307947 */ /* 0x000fea000383ffff */
.L_x_116:
[----:B0-----:R0:W1:Y:S02]  /*5e10*/  SYNCS.PHASECHK.TRANS64.TRYWAIT P0, [R9+URZ], R4 ;  /* 0x00000004090075a7 */ /* 0x001064000800017f */
[----:B-1----:R-:W-:Y:S05]  /*5e20*/  @!P0 NANOSLEEP.SYNCS 0x989680 ;  /* 0x009896800000895d */ /* 0x002fea0003900000 */
[----:B------:R-:W1:Y:S02]  /*5e30*/  @!P0 SYNCS.PHASECHK.TRANS64 P0, [R9+URZ], R4 ;  /* 0x00000004090085a7 */ /* 0x000e64000800007f */
[----:B-1----:R-:W-:Y:S05]  /*5e40*/  @!P0 BRA `(.L_x_116) ;  /* 0xfffffffc00f08947 */ /* 0x002fea000383ffff */
[----:B------:R-:W-:Y:S05]  /*5e50*/  BRA `(.L_x_126) ;  /* 0xfffffffc00387947 */ /* 0x000fea000383ffff */
.L_x_127:
[----:B------:R-:W-:-:S00]  /*5e60*/  BRA `(.L_x_127) ;  /* 0xfffffffc00fc7947 */ /* 0x000fc0000383ffff */
[----:B------:R-:W-:-:S00]  /*5e70*/  NOP ;  /* 0x0000000000007918 */ /* 0x000fc00000000000 */
        /* <DEDUP_REMOVED lines=8> */
.L_x_128:


//--------------------- .nv.global.init           --------------------------
	.section	.nv.global.init,"aw",@progbits
.nv.global.init:
	.type		$str$22,@object
	.size		$str$22,($str$23 - $str$22)
$str$22:
        /*0000*/ 	.byte	0x6b, 0x5f, 0x74, 0x69, 0x6c, 0x65, 0x5f, 0x63, 0x6f, 0x75, 0x6e, 0x74, 0x20, 0x3e, 0x3d, 0x20
        /*0010*/ 	.byte	0x31, 0x00
	.type		$str$23,@object
	.size		$str$23,(__unnamed_1 - $str$23)
$str$23:
        /*0012*/ 	.byte	0x2f, 0x74, 0x6d, 0x70, 0x2f, 0x63, 0x75, 0x74, 0x6c, 0x61, 0x73, 0x73, 0x5f, 0x73, 0x77, 0x65
        /*0022*/ 	.byte	0x65, 0x70, 0x5f, 0x73, 0x72, 0x63, 0x2f, 0x69, 0x6e, 0x63, 0x6c, 0x75, 0x64, 0x65, 0x2f, 0x63
        /*0032*/ 	.byte	0x75, 0x74, 0x6c, 0x61, 0x73, 0x73, 0x2f, 0x67, 0x65, 0x6d, 0x6d, 0x2f, 0x63, 0x6f, 0x6c, 0x6c
        /*0042*/ 	.byte	0x65, 0x63, 0x74, 0x69, 0x76, 0x65, 0x2f, 0x73, 0x6d, 0x39, 0x30, 0x5f, 0x6d, 0x6d, 0x61, 0x5f
        /*0052*/ 	.byte	0x74, 0x6d, 0x61, 0x5f, 0x67, 0x6d, 0x6d, 0x61, 0x5f, 0x73, 0x73, 0x5f, 0x77, 0x61, 0x72, 0x70
        /*0062*/ 	.byte	0x73, 0x70, 0x65, 0x63, 0x69, 0x61, 0x6c, 0x69, 0x7a, 0x65, 0x64, 0x2e, 0x68, 0x70, 0x70, 0x00
	.type		__unnamed_1,@object
	.size		__unnamed_1,(.L_0 - __unnamed_1)
__unnamed_1:
        /*0072*/ 	.byte	0x76, 0x6f, 0x69, 0x64, 0x20, 0x63, 0x75, 0x74, 0x6c, 0x61, 0x73, 0x73, 0x3a, 0x3a, 0x67, 0x65
        /* <DEDUP_REMOVED lines=180> */
        /*0bc2*/ 	.byte	0x5d, 0x00
.L_0:


//--------------------- .nv.shared._ZN7cutlass13device_kernelINS_4gemm6kernel13GemmUniversalIN4cute5tupleIJiiiiEEENS1_10collective13CollectiveMmaINS1_34MainloopSm90TmaGmmaWarpSpecializedILi3ENS5_IJNS4_1CILi1EEESB_SB_EEENS1_35KernelTmaWarpSpecializedCooperativeEEENS5_IJNSA_ILi128EEENSA_ILi64EEESG_EEENS_10bfloat16_tENS5_IJlSB_lEEESI_SJ_NS4_8TiledMMAINS4_8MMA_AtomIJNS4_4SM904GMMA27MMA_64x64x16_F32BF16BF16_SSILNSN_5MajorE0ELSP_0ELNSN_7ScaleInE1ELSQ_1EEEEEENS4_6LayoutINS5_IJNSA_ILi2EEESB_SB_EEENS5_IJSB_NSA_ILi0EEESW_EEEEENS5_IJNS4_10UnderscoreESZ_SZ_EEEEENS4_13SM90_TMA_LOADENS4_14ComposedLayoutINS4_7SwizzleILi3ELi4ELi3EEENS4_18smem_ptr_flag_bitsILi16EEENST_INS5_IJNSA_ILi8EEESG_EEENS5_IJSG_SB_EEEEEEEvNS4_8identityES12_S1C_vS1D_EENS_8epilogue10collective6detail29Sm90TmaWarpSpecializedAdapterINS1G_15DefaultEpilogueISI_SJ_SJ_NS1F_6thread17LinearCombinationISI_Li1EffLNS1K_9ScaleType4KindE0ELNS_15FloatRoundStyleE2ESI_EENS1_15EpilogueDefaultEEEEEvvEEEEvNT_6ParamsE --------------------------
	.section	.nv.shared._ZN7cutlass13device_kernelINS_4gemm6kernel13GemmUniversalIN4cute5tupleIJiiiiEEENS1_10collective13CollectiveMmaINS1_34MainloopSm90TmaGmmaWarpSpecializedILi3ENS5_IJNS4_1CILi1EEESB_SB_EEENS1_35KernelTmaWarpSpecializedCooperativeEEENS5_IJNSA_ILi128EEENSA_ILi64EEESG_EEENS_10bfloat16_tENS5_IJlSB_lEEESI_SJ_NS4_8TiledMMAINS4_8MMA_AtomIJNS4_4SM904GMMA27MMA_64x64x16_F32BF16BF16_SSILNSN_5MajorE0ELSP_0ELNSN_7ScaleInE1ELSQ_1EEEEEENS4_6LayoutINS5_IJNSA_ILi2EEESB_SB_EEENS5_IJSB_NSA_ILi0EEESW_EEEEENS5_IJNS4_10UnderscoreESZ_SZ_EEEEENS4_13SM90_TMA_LOADENS4_14ComposedLayoutINS4_7SwizzleILi3ELi4ELi3EEENS4_18smem_ptr_flag_bitsILi16EEENST_INS5_IJNSA_ILi8EEESG_EEENS5_IJSG_SB_EEEEEEEvNS4_8identityES12_S1C_vS1D_EENS_8epilogue10collective6detail29Sm90TmaWarpSpecializedAdapterINS1G_15DefaultEpilogueISI_SJ_SJ_NS1F_6thread17LinearCombinationISI_Li1EffLNS1K_9ScaleType4KindE0ELNS_15FloatRoundStyleE2ESI_EENS1_15EpilogueDefaultEEEEEvvEEEEvNT_6ParamsE,"aw",@nobits
	.sectionflags	@""
	.align	16
	.zero		1024


//--------------------- .nv.shared.reserved.0     --------------------------
	.section	.nv.shared.reserved.0,"aw",@nobits
	.weak		__nv_reservedSMEM_offset_0_alias
	.size		__nv_reservedSMEM_offset_0_alias, 0, 0
	.other		__nv_reservedSMEM_offset_0_alias,@"STO_CUDA_RESERVED_SHARED STV_DEFAULT"
__nv_reservedSMEM_offset_0_alias:
	.zero		0


//--------------------- .nv.global                --------------------------
	.section	.nv.global,"aw",@nobits
.nv.global:
	.type		_ZN40_INTERNAL_5b1de4fc_4_k_cu_d05147e3_184294cute1_E,@object
	.size		_ZN40_INTERNAL_5b1de4fc_4_k_cu_d05147e3_184294cute1_E,(_ZN40_INTERNAL_5b1de4fc_4_k_cu_d05147e3_184294cuda3std3__45__cpo6cbeginE - _ZN40_INTERNAL_5b1de4fc_4_k_cu_d05147e3_184294cute1_E)
_ZN40_INTERNAL_5b1de4fc_4_k_cu_d05147e3_184294cute1_E:
	.zero		1
	.type		_ZN40_INTERNAL_5b1de4fc_4_k_cu_d05147e3_184294cuda3std3__45__cpo6cbeginE,@object
	.size		_ZN40_INTERNAL_5b1de4fc_4_k_cu_d05147e3_184294cuda3std3__45__cpo6cbeginE,(_ZN40_INTERNAL_5b1de4fc_4_k_cu_d05147e3_184294cuda3std3__48in_placeE - _ZN40_INTERNAL_5b1de4fc_4_k_cu_d05147e3_184294cuda3std3__45__cpo6cbeginE)
_ZN40_INTERNAL_5b1de4fc_4_k_cu_d05147e3_184294cuda3std3__45__cpo6cbeginE:
	.zero		1
	.type		_ZN40_INTERNAL_5b1de4fc_4_k_cu_d05147e3_184294cuda3std3__48in_placeE,@object
	.size		_ZN40_INTERNAL_5b1de4fc_4_k_cu_d05147e3_184294cuda3std3__48in_placeE,(_ZN40_INTERNAL_5b1de4fc_4_k_cu_d05147e3_184294cuda3std6ranges3__45__cpo9iter_moveE - _ZN40_INTERNAL_5b1de4fc_4_k_cu_d05147e3_184294cuda3std3__48in_placeE)
_ZN40_INTERNAL_5b1de4fc_4_k_cu_d05147e3_184294cuda3std3__48in_placeE:
	.zero		1
	.type		_ZN40_INTERNAL_5b1de4fc_4_k_cu_d05147e3_184294cuda3std6ranges3__45__cpo9iter_moveE,@object
	.size		_ZN40_INTERNAL_5b1de4fc_4_k_cu_d05147e3_184294cuda3std6ranges3__45__cpo9iter_moveE,(_ZN40_INTERNAL_5b1de4fc_4_k_cu_d05147e3_184294cuda3std3__45__cpo5beginE - _ZN40_INTERNAL_5b1de4fc_4_k_cu_d05147e3_184294cuda3std6ranges3__45__cpo9iter_moveE)
_ZN40_INTERNAL_5b1de4fc_4_k_cu_d05147e3_184294cuda3std6ranges3__45__cpo9iter_moveE:
	.zero		1
	.type		_ZN40_INTERNAL_5b1de4fc_4_k_cu_d05147e3_184294cuda3std3__45__cpo5beginE,@object
	.size		_ZN40_INTERNAL_5b1de4fc_4_k_cu_d05147e3_184294cuda3std3__45__cpo5beginE,(_ZN40_INTERNAL_5b1de4fc_4_k_cu_d05147e3_184294cuda3std3__442_GLOBAL__N__5b1de4fc_4_k_cu_d05147e3_184296ignoreE - _ZN40_INTERNAL_5b1de4fc_4_k_cu_d05147e3_184294cuda3std3__45__cpo5beginE)
_ZN40_INTERNAL_5b1de4fc_4_k_cu_d05147e3_184294cuda3std3__45__cpo5beginE:
	.zero		1
	.type		_ZN40_INTERNAL_5b1de4fc_4_k_cu_d05147e3_184294cuda3std3__442_GLOBAL__N__5b1de4fc_4_k_cu_d05147e3_184296ignoreE,@object
	.size		_ZN40_INTERNAL_5b1de4fc_4_k_cu_d05147e3_184294cuda3std3__442_GLOBAL__N__5b1de4fc_4_k_cu_d05147e3_184296ignoreE,(_ZN40_INTERNAL_5b1de4fc_4_k_cu_d05147e3_184294cute7productE - _ZN40_INTERNAL_5b1de4fc_4_k_cu_d05147e3_184294cuda3std3__442_GLOBAL__N__5b1de4fc_4_k_cu_d05147e3_184296ignoreE)
_ZN40_INTERNAL_5b1de4fc_4_k_cu_d05147e3_184294cuda3std3__442_GLOBAL__N__5b1de4fc_4_k_cu_d05147e3_184296ignoreE:
	.zero		1
	.type		_ZN40_INTERNAL_5b1de4fc_4_k_cu_d05147e3_184294cute7productE,@object
	.size		_ZN40_INTERNAL_5b1de4fc_4_k_cu_d05147e3_184294cute7productE,(_ZN40_INTERNAL_5b1de4fc_4_k_cu_d05147e3_184294cuda3std3__45__cpo3endE - _ZN40_INTERNAL_5b1de4fc_4_k_cu_d05147e3_184294cute7productE)
_ZN40_INTERNAL_5b1de4fc_4_k_cu_d05147e3_184294cute7productE:
	.zero		1
	.type		_ZN40_INTERNAL_5b1de4fc_4_k_cu_d05147e3_184294cuda3std3__45__cpo3endE,@object
	.size		_ZN40_INTERNAL_5b1de4fc_4_k_cu_d05147e3_184294cuda3std3__45__cpo3endE,(_ZN40_INTERNAL_5b1de4fc_4_k_cu_d05147e3_184294cuda3std3__419piecewise_constructE - _ZN40_INTERNAL_5b1de4fc_4_k_cu_d05147e3_184294cuda3std3__45__cpo3endE)
_ZN40_INTERNAL_5b1de4fc_4_k_cu_d05147e3_184294cuda3std3__45__cpo3endE:
	.zero		1
	.type		_ZN40_INTERNAL_5b1de4fc_4_k_cu_d05147e3_184294cuda3std3__419piecewise_constructE,@object
	.size		_ZN40_INTERNAL_5b1de4fc_4_k_cu_d05147e3_184294cuda3std3__419piecewise_constructE,(_ZN40_INTERNAL_5b1de4fc_4_k_cu_d05147e3_184294cuda3std3__45__cpo4cendE - _ZN40_INTERNAL_5b1de4fc_4_k_cu_d05147e3_184294cuda3std3__419piecewise_constructE)
_ZN40_INTERNAL_5b1de4fc_4_k_cu_d05147e3_184294cuda3std3__419piecewise_constructE:
	.zero		1
	.type		_ZN40_INTERNAL_5b1de4fc_4_k_cu_d05147e3_184294cuda3std3__45__cpo4cendE,@object
	.size		_ZN40_INTERNAL_5b1de4fc_4_k_cu_d05147e3_184294cuda3std3__45__cpo4cendE,(_ZN40_INTERNAL_5b1de4fc_4_k_cu_d05147e3_184294cuda3std6ranges3__45__cpo4swapE - _ZN40_INTERNAL_5b1de4fc_4_k_cu_d05147e3_184294cuda3std3__45__cpo4cendE)
_ZN40_INTERNAL_5b1de4fc_4_k_cu_d05147e3_184294cuda3std3__45__cpo4cendE:
	.zero		1
	.type		_ZN40_INTERNAL_5b1de4fc_4_k_cu_d05147e3_184294cuda3std6ranges3__45__cpo4swapE,@object
	.size		_ZN40_INTERNAL_5b1de4fc_4_k_cu_d05147e3_184294cuda3std6ranges3__45__cpo4swapE,(.L_8 - _ZN40_INTERNAL_5b1de4fc_4_k_cu_d05147e3_184294cuda3std6ranges3__45__cpo4swapE)
_ZN40_INTERNAL_5b1de4fc_4_k_cu_d05147e3_184294cuda3std6ranges3__45__cpo4swapE:
	.zero		1
.L_8:


//--------------------- .nv.constant0._ZN7cutlass13device_kernelINS_4gemm6kernel13GemmUniversalIN4cute5tupleIJiiiiEEENS1_10collective13CollectiveMmaINS1_34MainloopSm90TmaGmmaWarpSpecializedILi3ENS5_IJNS4_1CILi1EEESB_SB_EEENS1_35KernelTmaWarpSpecializedCooperativeEEENS5_IJNSA_ILi128EEENSA_ILi64EEESG_EEENS_10bfloat16_tENS5_IJlSB_lEEESI_SJ_NS4_8TiledMMAINS4_8MMA_AtomIJNS4_4SM904GMMA27MMA_64x64x16_F32BF16BF16_SSILNSN_5MajorE0ELSP_0ELNSN_7ScaleInE1ELSQ_1EEEEEENS4_6LayoutINS5_IJNSA_ILi2EEESB_SB_EEENS5_IJSB_NSA_ILi0EEESW_EEEEENS5_IJNS4_10UnderscoreESZ_SZ_EEEEENS4_13SM90_TMA_LOADENS4_14ComposedLayoutINS4_7SwizzleILi3ELi4ELi3EEENS4_18smem_ptr_flag_bitsILi16EEENST_INS5_IJNSA_ILi8EEESG_EEENS5_IJSG_SB_EEEEEEEvNS4_8identityES12_S1C_vS1D_EENS_8epilogue10collective6detail29Sm90TmaWarpSpecializedAdapterINS1G_15DefaultEpilogueISI_SJ_SJ_NS1F_6thread17LinearCombinationISI_Li1EffLNS1K_9ScaleType4KindE0ELNS_15FloatRoundStyleE2ESI_EENS1_15EpilogueDefaultEEEEEvvEEEEvNT_6ParamsE --------------------------
	.section	.nv.constant0._ZN7cutlass13device_kernelINS_4gemm6kernel13GemmUniversalIN4cute5tupleIJiiiiEEENS1_10collective13CollectiveMmaINS1_34MainloopSm90TmaGmmaWarpSpecializedILi3ENS5_IJNS4_1CILi1EEESB_SB_EEENS1_35KernelTmaWarpSpecializedCooperativeEEENS5_IJNSA_ILi128EEENSA_ILi64EEESG_EEENS_10bfloat16_tENS5_IJlSB_lEEESI_SJ_NS4_8TiledMMAINS4_8MMA_AtomIJNS4_4SM904GMMA27MMA_64x64x16_F32BF16BF16_SSILNSN_5MajorE0ELSP_0ELNSN_7ScaleInE1ELSQ_1EEEEEENS4_6LayoutINS5_IJNSA_ILi2EEESB_SB_EEENS5_IJSB_NSA_ILi0EEESW_EEEEENS5_IJNS4_10UnderscoreESZ_SZ_EEEEENS4_13SM90_TMA_LOADENS4_14ComposedLayoutINS4_7SwizzleILi3ELi4ELi3EEENS4_18smem_ptr_flag_bitsILi16EEENST_INS5_IJNSA_ILi8EEESG_EEENS5_IJSG_SB_EEEEEEEvNS4_8identityES12_S1C_vS1D_EENS_8epilogue10collective6detail29Sm90TmaWarpSpecializedAdapterINS1G_15DefaultEpilogueISI_SJ_SJ_NS1F_6thread17LinearCombinationISI_Li1EffLNS1K_9ScaleType4KindE0ELNS_15FloatRoundStyleE2ESI_EENS1_15EpilogueDefaultEEEEEvvEEEEvNT_6ParamsE,"a",@progbits
	.sectionflags	@""
	.align	4
.nv.constant0._ZN7cutlass13device_kernelINS_4gemm6kernel13GemmUniversalIN4cute5tupleIJiiiiEEENS1_10collective13CollectiveMmaINS1_34MainloopSm90TmaGmmaWarpSpecializedILi3ENS5_IJNS4_1CILi1EEESB_SB_EEENS1_35KernelTmaWarpSpecializedCooperativeEEENS5_IJNSA_ILi128EEENSA_ILi64EEESG_EEENS_10bfloat16_tENS5_IJlSB_lEEESI_SJ_NS4_8TiledMMAINS4_8MMA_AtomIJNS4_4SM904GMMA27MMA_64x64x16_F32BF16BF16_SSILNSN_5MajorE0ELSP_0ELNSN_7ScaleInE1ELSQ_1EEEEEENS4_6LayoutINS5_IJNSA_ILi2EEESB_SB_EEENS5_IJSB_NSA_ILi0EEESW_EEEEENS5_IJNS4_10UnderscoreESZ_SZ_EEEEENS4_13SM90_TMA_LOADENS4_14ComposedLayoutINS4_7SwizzleILi3ELi4ELi3EEENS4_18smem_ptr_flag_bitsILi16EEENST_INS5_IJNSA_ILi8EEESG_EEENS5_IJSG_SB_EEEEEEEvNS4_8identityES12_S1C_vS1D_EENS_8epilogue10collective6detail29Sm90TmaWarpSpecializedAdapterINS1G_15DefaultEpilogueISI_SJ_SJ_NS1F_6thread17LinearCombinationISI_Li1EffLNS1K_9ScaleType4KindE0ELNS_15FloatRoundStyleE2ESI_EENS1_15EpilogueDefaultEEEEEvvEEEEvNT_6ParamsE:
	.zero		1664


//--------------------- SYMBOLS --------------------------

	.type		.nv.reservedSmem.offset0,@object
	.size		.nv.reservedSmem.offset0,0x4
	.type		__assertfail,@function
